// auto-generated by cutlass_sweep.gemm — config: {"arch": "sm_100", "cluster_m": 2, "cluster_n": 4, "dtype": "e4m3", "dtype_b": "e4m3", "layout": "nt", "stages": 0, "tile_k": 32, "tile_m": 64, "tile_n": 64}
#include "cutlass/cutlass.h"
#include "cutlass/gemm/collective/collective_builder.hpp"
#include "cutlass/gemm/device/gemm_universal_adapter.h"
#include "cutlass/gemm/kernel/gemm_universal.hpp"
#include "cutlass/epilogue/collective/collective_builder.hpp"

using ElemA = cutlass::float_e4m3_t;
using ElemB = cutlass::float_e4m3_t;
using ElemCD = cutlass::float_e4m3_t;
using Acc  = float;
using TileShape    = cute::Shape<cute::_64, cute::_64, cute::_32>;
using ClusterShape = cute::Shape<cute::_2, cute::_4, cute::_1>;

using CollectiveEpilogue = typename cutlass::epilogue::collective::CollectiveBuilder<
    cutlass::arch::Sm100, cutlass::arch::OpClassTensorOp,
    TileShape, ClusterShape,
    cutlass::epilogue::collective::EpilogueTileAuto,
    Acc, Acc,
    ElemCD, cutlass::layout::RowMajor, 128 / cutlass::sizeof_bits<ElemCD>::value,
    ElemCD, cutlass::layout::RowMajor, 128 / cutlass::sizeof_bits<ElemCD>::value,
    cutlass::epilogue::collective::EpilogueScheduleAuto
  >::CollectiveOp;

using CollectiveMainloop = typename cutlass::gemm::collective::CollectiveBuilder<
    cutlass::arch::Sm100, cutlass::arch::OpClassTensorOp,
    ElemA, cutlass::layout::RowMajor, 128 / cutlass::sizeof_bits<ElemA>::value,
    ElemB, cutlass::layout::ColumnMajor, 128 / cutlass::sizeof_bits<ElemB>::value,
    Acc,
    TileShape, ClusterShape,
    cutlass::gemm::collective::StageCountAutoCarveout<static_cast<int>(sizeof(typename CollectiveEpilogue::SharedStorage))>,
    cutlass::gemm::collective::KernelScheduleAuto
  >::CollectiveOp;

using GemmKernel = cutlass::gemm::kernel::GemmUniversal<
    cute::Shape<int,int,int,int>,
    CollectiveMainloop,
    CollectiveEpilogue
>;
using Gemm = cutlass::gemm::device::GemmUniversalAdapter<GemmKernel>;

// Force the device kernel symbol into the cubin without needing a host main.
auto* _anchor = &cutlass::device_kernel<GemmKernel>;


// ===== COMPILED SASS (sm_100a) =====

	.target	sm_100a

	.elftype	@"ET_EXEC"


//--------------------- .note.nv.tkinfo           --------------------------
	.section	.note.nv.tkinfo,"",@"SHT_NOTE"
	.sectionflags	@"SHF_NOTE_NV_TKINFO"
	.tkinfo
        /*0018*/ 	.word	0x00000002
        /*0030*/ 	.string	""
        /*0030*/ 	.string	"ptxas"
        /*0030*/ 	.string	"Cuda compilation tools, release 13.0, V13.0.88"
        /*0030*/ 	.string	"Build cuda_13.0.r13.0/compiler.36424714_0"
        /*0030*/ 	.string	"-arch sm_100a -m 64 "



//--------------------- .note.nv.cuinfo           --------------------------
	.section	.note.nv.cuinfo,"",@"SHT_NOTE"
	.sectionflags	@"SHF_NOTE_NV_CUINFO"
        /*0018*/ 	.short	0x0002
        /*001a*/ 	.short	0x0064
        /*001c*/ 	.short	0x0082
	.zero		2


//--------------------- .nv.info                  --------------------------
	.section	.nv.info,"",@"SHT_CUDA_INFO"
	.align	4


	//----- nvinfo : EIATTR_REGCOUNT
	.align		4
        /*0000*/ 	.byte	0x04, 0x2f
        /*0002*/ 	.short	(.L_19 - .L_18)
	.align		4
.L_18:
        /*0004*/ 	.word	index@(_ZN7cutlass13device_kernelINS_4gemm6kernel13GemmUniversalIN4cute5tupleIJiiiiEEENS1_10collective13CollectiveMmaINS1_35MainloopSm100TmaUmmaWarpSpecializedILi54ELi2ELi4ENS5_IJNS4_1CILi2EEENSA_ILi4EEENSA_ILi1EEEEEEEENS5_IJNSA_ILi64EEESG_NSA_ILi32EEEEEENS_12float_e4m3_tENS5_IJlSD_lEEESJ_SK_NS4_8TiledMMAINS4_8MMA_AtomIJNS4_10MMA_TraitsINS4_19SM100_MMA_F8F6F4_SSEJSJ_SJ_fSG_SG_NS4_17integral_constantINS4_4UMMA5MajorELSR_0EEESS_NSP_INSQ_7ScaleInELST_0EEESU_EEEEEENS4_6LayoutINS5_IJSD_SD_SD_EEENS5_IJNSA_ILi0EEESZ_SZ_EEEEENS5_IJNS4_10UnderscoreES12_S12_EEEEENS4_23SM90_TMA_LOAD_MULTICASTENS4_14ComposedLayoutINS4_7SwizzleILi1ELi4ELi3EEENS4_18smem_ptr_flag_bitsILi8EEENSX_INS5_IJNSA_ILi8EEESH_EEENS5_IJSH_SD_EEEEEEEvNS4_8identityES15_S1F_vS1G_EENS_8epilogue10collective18CollectiveEpilogueINS1I_23Sm100TmaWarpSpecializedILi1ELi1ELi32ELb0ELb0EEEJSI_NS5_IJNSX_ISG_SD_EES1N_EEESJ_SK_SJ_SK_NS1I_6fusion15FusionCallbacksIS1M_NS1P_17LinearCombinationISJ_fSJ_fLNS_15FloatRoundStyleE2EEESI_S1O_JEEENS4_5SM1004TMEM4LOAD26SM100_TMEM_LOAD_16dp32b32xENS4_13SM90_TMA_LOADENS16_INS17_ILi2ELi4ELi3EEES1A_NSX_INS5_IJS1B_SG_EEENS5_IJSG_SD_EEEEEEENS4_39AutoVectorizingCopyWithAssumedAlignmentILi128EEENS4_14SM90_TMA_STOREES24_S26_S26_EEEvvEEEEvNT_6ParamsE)
        /*0008*/ 	.word	0x00000059


	//----- nvinfo : EIATTR_FRAME_SIZE
	.align		4
.L_19:
        /*000c*/ 	.byte	0x04, 0x11
        /*000e*/ 	.short	(.L_21 - .L_20)
	.align		4
.L_20:
        /*0010*/ 	.word	index@($__internal_2_$__cuda_sm10x_tcgen05_guardrail_trap_unallocated_columns_being_dealloced)
        /*0014*/ 	.word	0x00000000


	//----- nvinfo : EIATTR_FRAME_SIZE
	.align		4
.L_21:
        /*0018*/ 	.byte	0x04, 0x11
        /*001a*/ 	.short	(.L_23 - .L_22)
	.align		4
.L_22:
        /*001c*/ 	.word	index@($__internal_1_$__cuda_sm10x_tcgen05_guardrail_trap_phase_invalid_during_alloc)
        /*0020*/ 	.word	0x00000000


	//----- nvinfo : EIATTR_FRAME_SIZE
	.align		4
.L_23:
        /*0024*/ 	.byte	0x04, 0x11
        /*0026*/ 	.short	(.L_25 - .L_24)
	.align		4
.L_24:
        /*0028*/ 	.word	index@($__internal_0_$__cuda_sm10x_tcgen05_guardrail_trap_col_being_dealloced_not_returned_by_alloc)
        /*002c*/ 	.word	0x00000000


	//----- nvinfo : EIATTR_FRAME_SIZE
	.align		4
.L_25:
        /*0030*/ 	.byte	0x04, 0x11
        /*0032*/ 	.short	(.L_27 - .L_26)
	.align		4
.L_26:
        /*0034*/ 	.word	index@(_ZN7cutlass13device_kernelINS_4gemm6kernel13GemmUniversalIN4cute5tupleIJiiiiEEENS1_10collective13CollectiveMmaINS1_35MainloopSm100TmaUmmaWarpSpecializedILi54ELi2ELi4ENS5_IJNS4_1CILi2EEENSA_ILi4EEENSA_ILi1EEEEEEEENS5_IJNSA_ILi64EEESG_NSA_ILi32EEEEEENS_12float_e4m3_tENS5_IJlSD_lEEESJ_SK_NS4_8TiledMMAINS4_8MMA_AtomIJNS4_10MMA_TraitsINS4_19SM100_MMA_F8F6F4_SSEJSJ_SJ_fSG_SG_NS4_17integral_constantINS4_4UMMA5MajorELSR_0EEESS_NSP_INSQ_7ScaleInELST_0EEESU_EEEEEENS4_6LayoutINS5_IJSD_SD_SD_EEENS5_IJNSA_ILi0EEESZ_SZ_EEEEENS5_IJNS4_10UnderscoreES12_S12_EEEEENS4_23SM90_TMA_LOAD_MULTICASTENS4_14ComposedLayoutINS4_7SwizzleILi1ELi4ELi3EEENS4_18smem_ptr_flag_bitsILi8EEENSX_INS5_IJNSA_ILi8EEESH_EEENS5_IJSH_SD_EEEEEEEvNS4_8identityES15_S1F_vS1G_EENS_8epilogue10collective18CollectiveEpilogueINS1I_23Sm100TmaWarpSpecializedILi1ELi1ELi32ELb0ELb0EEEJSI_NS5_IJNSX_ISG_SD_EES1N_EEESJ_SK_SJ_SK_NS1I_6fusion15FusionCallbacksIS1M_NS1P_17LinearCombinationISJ_fSJ_fLNS_15FloatRoundStyleE2EEESI_S1O_JEEENS4_5SM1004TMEM4LOAD26SM100_TMEM_LOAD_16dp32b32xENS4_13SM90_TMA_LOADENS16_INS17_ILi2ELi4ELi3EEES1A_NSX_INS5_IJS1B_SG_EEENS5_IJSG_SD_EEEEEEENS4_39AutoVectorizingCopyWithAssumedAlignmentILi128EEENS4_14SM90_TMA_STOREES24_S26_S26_EEEvvEEEEvNT_6ParamsE)
        /*0038*/ 	.word	0x00000000


	//----- nvinfo : EIATTR_MIN_STACK_SIZE
	.align		4
.L_27:
        /*003c*/ 	.byte	0x04, 0x12
        /*003e*/ 	.short	(.L_29 - .L_28)
	.align		4
.L_28:
        /*0040*/ 	.word	index@(_ZN7cutlass13device_kernelINS_4gemm6kernel13GemmUniversalIN4cute5tupleIJiiiiEEENS1_10collective13CollectiveMmaINS1_35MainloopSm100TmaUmmaWarpSpecializedILi54ELi2ELi4ENS5_IJNS4_1CILi2EEENSA_ILi4EEENSA_ILi1EEEEEEEENS5_IJNSA_ILi64EEESG_NSA_ILi32EEEEEENS_12float_e4m3_tENS5_IJlSD_lEEESJ_SK_NS4_8TiledMMAINS4_8MMA_AtomIJNS4_10MMA_TraitsINS4_19SM100_MMA_F8F6F4_SSEJSJ_SJ_fSG_SG_NS4_17integral_constantINS4_4UMMA5MajorELSR_0EEESS_NSP_INSQ_7ScaleInELST_0EEESU_EEEEEENS4_6LayoutINS5_IJSD_SD_SD_EEENS5_IJNSA_ILi0EEESZ_SZ_EEEEENS5_IJNS4_10UnderscoreES12_S12_EEEEENS4_23SM90_TMA_LOAD_MULTICASTENS4_14ComposedLayoutINS4_7SwizzleILi1ELi4ELi3EEENS4_18smem_ptr_flag_bitsILi8EEENSX_INS5_IJNSA_ILi8EEESH_EEENS5_IJSH_SD_EEEEEEEvNS4_8identityES15_S1F_vS1G_EENS_8epilogue10collective18CollectiveEpilogueINS1I_23Sm100TmaWarpSpecializedILi1ELi1ELi32ELb0ELb0EEEJSI_NS5_IJNSX_ISG_SD_EES1N_EEESJ_SK_SJ_SK_NS1I_6fusion15FusionCallbacksIS1M_NS1P_17LinearCombinationISJ_fSJ_fLNS_15FloatRoundStyleE2EEESI_S1O_JEEENS4_5SM1004TMEM4LOAD26SM100_TMEM_LOAD_16dp32b32xENS4_13SM90_TMA_LOADENS16_INS17_ILi2ELi4ELi3EEES1A_NSX_INS5_IJS1B_SG_EEENS5_IJSG_SD_EEEEEEENS4_39AutoVectorizingCopyWithAssumedAlignmentILi128EEENS4_14SM90_TMA_STOREES24_S26_S26_EEEvvEEEEvNT_6ParamsE)
        /*0044*/ 	.word	0x00000000
.L_29:


//--------------------- .nv.compat                --------------------------
	.section	.nv.compat,"",@"SHT_CUDA_COMPAT_INFO"
	.align	4
        /*0000*/ 	.byte	0x02, 0x09, 0x01, 0x00, 0x02, 0x02, 0x02, 0x00, 0x02, 0x05, 0x05, 0x00, 0x03, 0x07, 0x01, 0x01
        /*0010*/ 	.byte	0x02, 0x03, 0x01, 0x00, 0x02, 0x06, 0x01, 0x00, 0x04, 0x0b, 0x08, 0x00, 0x09, 0x00, 0x00, 0x00
        /*0020*/ 	.byte	0x00, 0x00, 0x00, 0x00


//--------------------- .nv.info._ZN7cutlass13device_kernelINS_4gemm6kernel13GemmUniversalIN4cute5tupleIJiiiiEEENS1_10collective13CollectiveMmaINS1_35MainloopSm100TmaUmmaWarpSpecializedILi54ELi2ELi4ENS5_IJNS4_1CILi2EEENSA_ILi4EEENSA_ILi1EEEEEEEENS5_IJNSA_ILi64EEESG_NSA_ILi32EEEEEENS_12float_e4m3_tENS5_IJlSD_lEEESJ_SK_NS4_8TiledMMAINS4_8MMA_AtomIJNS4_10MMA_TraitsINS4_19SM100_MMA_F8F6F4_SSEJSJ_SJ_fSG_SG_NS4_17integral_constantINS4_4UMMA5MajorELSR_0EEESS_NSP_INSQ_7ScaleInELST_0EEESU_EEEEEENS4_6LayoutINS5_IJSD_SD_SD_EEENS5_IJNSA_ILi0EEESZ_SZ_EEEEENS5_IJNS4_10UnderscoreES12_S12_EEEEENS4_23SM90_TMA_LOAD_MULTICASTENS4_14ComposedLayoutINS4_7SwizzleILi1ELi4ELi3EEENS4_18smem_ptr_flag_bitsILi8EEENSX_INS5_IJNSA_ILi8EEESH_EEENS5_IJSH_SD_EEEEEEEvNS4_8identityES15_S1F_vS1G_EENS_8epilogue10collective18CollectiveEpilogueINS1I_23Sm100TmaWarpSpecializedILi1ELi1ELi32ELb0ELb0EEEJSI_NS5_IJNSX_ISG_SD_EES1N_EEESJ_SK_SJ_SK_NS1I_6fusion15FusionCallbacksIS1M_NS1P_17LinearCombinationISJ_fSJ_fLNS_15FloatRoundStyleE2EEESI_S1O_JEEENS4_5SM1004TMEM4LOAD26SM100_TMEM_LOAD_16dp32b32xENS4_13SM90_TMA_LOADENS16_INS17_ILi2ELi4ELi3EEES1A_NSX_INS5_IJS1B_SG_EEENS5_IJSG_SD_EEEEEEENS4_39AutoVectorizingCopyWithAssumedAlignmentILi128EEENS4_14SM90_TMA_STOREES24_S26_S26_EEEvvEEEEvNT_6ParamsE --------------------------
	.section	.nv.info._ZN7cutlass13device_kernelINS_4gemm6kernel13GemmUniversalIN4cute5tupleIJiiiiEEENS1_10collective13CollectiveMmaINS1_35MainloopSm100TmaUmmaWarpSpecializedILi54ELi2ELi4ENS5_IJNS4_1CILi2EEENSA_ILi4EEENSA_ILi1EEEEEEEENS5_IJNSA_ILi64EEESG_NSA_ILi32EEEEEENS_12float_e4m3_tENS5_IJlSD_lEEESJ_SK_NS4_8TiledMMAINS4_8MMA_AtomIJNS4_10MMA_TraitsINS4_19SM100_MMA_F8F6F4_SSEJSJ_SJ_fSG_SG_NS4_17integral_constantINS4_4UMMA5MajorELSR_0EEESS_NSP_INSQ_7ScaleInELST_0EEESU_EEEEEENS4_6LayoutINS5_IJSD_SD_SD_EEENS5_IJNSA_ILi0EEESZ_SZ_EEEEENS5_IJNS4_10UnderscoreES12_S12_EEEEENS4_23SM90_TMA_LOAD_MULTICASTENS4_14ComposedLayoutINS4_7SwizzleILi1ELi4ELi3EEENS4_18smem_ptr_flag_bitsILi8EEENSX_INS5_IJNSA_ILi8EEESH_EEENS5_IJSH_SD_EEEEEEEvNS4_8identityES15_S1F_vS1G_EENS_8epilogue10collective18CollectiveEpilogueINS1I_23Sm100TmaWarpSpecializedILi1ELi1ELi32ELb0ELb0EEEJSI_NS5_IJNSX_ISG_SD_EES1N_EEESJ_SK_SJ_SK_NS1I_6fusion15FusionCallbacksIS1M_NS1P_17LinearCombinationISJ_fSJ_fLNS_15FloatRoundStyleE2EEESI_S1O_JEEENS4_5SM1004TMEM4LOAD26SM100_TMEM_LOAD_16dp32b32xENS4_13SM90_TMA_LOADENS16_INS17_ILi2ELi4ELi3EEES1A_NSX_INS5_IJS1B_SG_EEENS5_IJSG_SD_EEEEEEENS4_39AutoVectorizingCopyWithAssumedAlignmentILi128EEENS4_14SM90_TMA_STOREES24_S26_S26_EEEvvEEEEvNT_6ParamsE,"",@"SHT_CUDA_INFO"
	.sectionflags	@""
	.align	4


	//----- nvinfo : EIATTR_CUDA_API_VERSION
	.align		4
        /*0000*/ 	.byte	0x04, 0x37
        /*0002*/ 	.short	(.L_31 - .L_30)
.L_30:
        /*0004*/ 	.word	0x00000082


	//----- nvinfo : EIATTR_KPARAM_INFO
	.align		4
.L_31:
        /*0008*/ 	.byte	0x04, 0x17
        /*000a*/ 	.short	(.L_33 - .L_32)
.L_32:
        /*000c*/ 	.word	0x00000000
        /*0010*/ 	.short	0x0000
        /*0012*/ 	.short	0x0000
        /*0014*/ 	.byte	0x00, 0xf0, 0x01, 0x20


	//----- nvinfo : EIATTR_AT_ENTRY_FRAGMENTS
	.align		4
.L_33:
        /*0018*/ 	.byte	0x04, 0x4f
        /*001a*/ 	.short	(.L_35 - .L_34)


	//   ....[0]....
.L_34:
        /*001c*/ 	.word	0x00000006


	//----- nvinfo : EIATTR_RESERVED_SMEM_USED
	.align		4
.L_35:
        /*0020*/ 	.byte	0x01, 0x41
	.zero		2


	//----- nvinfo : EIATTR_SPARSE_MMA_MASK
	.align		4
        /*0024*/ 	.byte	0x03, 0x50
        /*0026*/ 	.short	0x0000


	//----- nvinfo : EIATTR_TCGEN05_1CTA_USED
	.align		4
        /*0028*/ 	.byte	0x01, 0x51
	.zero		2


	//----- nvinfo : EIATTR_MAXREG_COUNT
	.align		4
        /*002c*/ 	.byte	0x03, 0x1b
        /*002e*/ 	.short	0x00ff


	//----- nvinfo : EIATTR_NUM_BARRIERS
	.align		4
        /*0030*/ 	.byte	0x02, 0x4c
        /*0032*/ 	.byte	0x07
	.zero		1


	//----- nvinfo : EIATTR_EXTERNS
	.align		4
        /*0034*/ 	.byte	0x04, 0x0f
        /*0036*/ 	.short	(.L_37 - .L_36)


	//   ....[0]....
	.align		4
.L_36:
        /*0038*/ 	.word	index@(__assertfail)


	//----- nvinfo : EIATTR_MERCURY_ISA_VERSION
	.align		4
.L_37:
        /*003c*/ 	.byte	0x03, 0x5f
        /*003e*/ 	.short	0x0101


	//----- nvinfo : EIATTR_INT_WARP_WIDE_INSTR_OFFSETS
	.align		4
        /*0040*/ 	.byte	0x04, 0x31
        /*0042*/ 	.short	(.L_39 - .L_38)


	//   ....[0]....
.L_38:
        /*0044*/ 	.word	0x00005ec0


	//   ....[1]....
        /*0048*/ 	.word	0x00005ef0


	//   ....[2]....
        /*004c*/ 	.word	0x00005f40


	//   ....[3]....
        /*0050*/ 	.word	0x000069d0


	//   ....[4]....
        /*0054*/ 	.word	0x00006a80


	//----- nvinfo : EIATTR_COOP_GROUP_MASK_REGIDS
	.align		4
.L_39:
        /*0058*/ 	.byte	0x04, 0x29
        /*005a*/ 	.short	(.L_41 - .L_40)


	//   ....[0]....
.L_40:
        /*005c*/ 	.word	0xffffffff


	//   ....[1]....
        /*0060*/ 	.word	0xffffffff


	//   ....[2]....
        /*0064*/ 	.word	0xffffffff


	//   ....[3]....
        /*0068*/ 	.word	0xffffffff


	//   ....[4]....
        /*006c*/ 	.word	0xffffffff


	//   ....[5]....
        /*0070*/ 	.word	0xffffffff


	//   ....[6]....
        /*0074*/ 	.word	0xffffffff


	//   ....[7]....
        /*0078*/ 	.word	0xffffffff


	//   ....[8]....
        /*007c*/ 	.word	0xffffffff


	//   ....[9]....
        /*0080*/ 	.word	0xffffffff


	//   ....[10]....
        /*0084*/ 	.word	0xffffffff


	//   ....[11]....
        /*0088*/ 	.word	0xffffffff


	//   ....[12]....
        /*008c*/ 	.word	0xffffffff


	//   ....[13]....
        /*0090*/ 	.word	0xffffffff


	//----- nvinfo : EIATTR_COOP_GROUP_INSTR_OFFSETS
	.align		4
.L_41:
        /*0094*/ 	.byte	0x04, 0x28
        /*0096*/ 	.short	(.L_43 - .L_42)


	//   ....[0]....
.L_42:
        /*0098*/ 	.word	0x00000090


	//   ....[1]....
        /*009c*/ 	.word	0x000004d0


	//   ....[2]....
        /*00a0*/ 	.word	0x00000cf0


	//   ....[3]....
        /*00a4*/ 	.word	0x00000e30


	//   ....[4]....
        /*00a8*/ 	.word	0x00000f30


	//   ....[5]....
        /*00ac*/ 	.word	0x000010a0


	//   ....[6]....
        /*00b0*/ 	.word	0x00001240


	//   ....[7]....
        /*00b4*/ 	.word	0x00001400


	//   ....[8]....
        /*00b8*/ 	.word	0x000027d0


	//   ....[9]....
        /*00bc*/ 	.word	0x00005210


	//   ....[10]....
        /*00c0*/ 	.word	0x00005420


	//   ....[11]....
        /*00c4*/ 	.word	0x00005450


	//   ....[12]....
        /*00c8*/ 	.word	0x00005db0


	//   ....[13]....
        /*00cc*/ 	.word	0x00005fe0


	//----- nvinfo : EIATTR_VRC_CTA_INIT_COUNT
	.align		4
.L_43:
        /*00d0*/ 	.byte	0x02, 0x4a
        /*00d2*/ 	.byte	0x80
	.zero		1


	//----- nvinfo : EIATTR_SYSCALL_OFFSETS
	.align		4
        /*00d4*/ 	.byte	0x04, 0x46
        /*00d6*/ 	.short	(.L_45 - .L_44)


	//   ....[0]....
.L_44:
        /*00d8*/ 	.word	0x00007550


	//   ....[1]....
        /*00dc*/ 	.word	0x00007690


	//   ....[2]....
        /*00e0*/ 	.word	0x00007e00


	//----- nvinfo : EIATTR_MBARRIER_INSTR_OFFSETS
	.align		4
.L_45:
        /*00e4*/ 	.byte	0x04, 0x39
        /*00e6*/ 	.short	(.L_47 - .L_46)


	//   ....[0]....
.L_46:
        /*00e8*/ 	.word	0x00000610
        /*00ec*/ 	.word	0x000000ff
        /*00f0*/ 	.word	0x00000000
        /*00f4*/ 	.short	0x0100
        /*00f6*/ 	.byte	0x06
	.zero		1


	//   ....[1]....
        /*00f8*/ 	.word	0x00000620
        /*00fc*/ 	.word	0x000000ff
        /*0100*/ 	.word	0x000001b0
        /*0104*/ 	.short	0x0100
        /*0106*/ 	.byte	0x06
	.zero		1


	//   ....[2]....
        /*0108*/ 	.word	0x00000630
        /*010c*/ 	.word	0x000000ff
        /*0110*/ 	.word	0x00000008
        /*0114*/ 	.short	0x0100
        /*0116*/ 	.byte	0x06
	.zero		1


	//   ....[3]....
        /*0118*/ 	.word	0x00000640
        /*011c*/ 	.word	0x000000ff
        /*0120*/ 	.word	0x000001b8
        /*0124*/ 	.short	0x0100
        /*0126*/ 	.byte	0x06
	.zero		1


	//   ....[4]....
        /*0128*/ 	.word	0x00000650
        /*012c*/ 	.word	0x000000ff
        /*0130*/ 	.word	0x00000010
        /*0134*/ 	.short	0x0100
        /*0136*/ 	.byte	0x06
	.zero		1


	//   ....[5]....
        /*0138*/ 	.word	0x00000660
        /*013c*/ 	.word	0x000000ff
        /*0140*/ 	.word	0x000001c0
        /*0144*/ 	.short	0x0100
        /*0146*/ 	.byte	0x06
	.zero		1


	//   ....[6]....
        /*0148*/ 	.word	0x00000670
        /*014c*/ 	.word	0x000000ff
        /*0150*/ 	.word	0x00000018
        /*0154*/ 	.short	0x0100
        /*0156*/ 	.byte	0x06
	.zero		1


	//   ....[7]....
        /*0158*/ 	.word	0x00000680
        /*015c*/ 	.word	0x000000ff
        /*0160*/ 	.word	0x000001c8
        /*0164*/ 	.short	0x0100
        /*0166*/ 	.byte	0x06
	.zero		1


	//   ....[8]....
        /*0168*/ 	.word	0x00000690
        /*016c*/ 	.word	0x000000ff
        /*0170*/ 	.word	0x00000020
        /*0174*/ 	.short	0x0100
        /*0176*/ 	.byte	0x06
	.zero		1


	//   ....[9]....
        /*0178*/ 	.word	0x000006a0
        /*017c*/ 	.word	0x000000ff
        /*0180*/ 	.word	0x000001d0
        /*0184*/ 	.short	0x0100
        /*0186*/ 	.byte	0x06
	.zero		1


	//   ....[10]....
        /*0188*/ 	.word	0x000006b0
        /*018c*/ 	.word	0x000000ff
        /*0190*/ 	.word	0x00000028
        /*0194*/ 	.short	0x0100
        /*0196*/ 	.byte	0x06
	.zero		1


	//   ....[11]....
        /*0198*/ 	.word	0x000006c0
        /*019c*/ 	.word	0x000000ff
        /*01a0*/ 	.word	0x000001d8
        /*01a4*/ 	.short	0x0100
        /*01a6*/ 	.byte	0x06
	.zero		1


	//   ....[12]....
        /*01a8*/ 	.word	0x000006d0
        /*01ac*/ 	.word	0x000000ff
        /*01b0*/ 	.word	0x00000030
        /*01b4*/ 	.short	0x0100
        /*01b6*/ 	.byte	0x06
	.zero		1


	//   ....[13]....
        /*01b8*/ 	.word	0x000006e0
        /*01bc*/ 	.word	0x000000ff
        /*01c0*/ 	.word	0x000001e0
        /*01c4*/ 	.short	0x0100
        /*01c6*/ 	.byte	0x06
	.zero		1


	//   ....[14]....
        /*01c8*/ 	.word	0x000006f0
        /*01cc*/ 	.word	0x000000ff
        /*01d0*/ 	.word	0x00000038
        /*01d4*/ 	.short	0x0100
        /*01d6*/ 	.byte	0x06
	.zero		1


	//   ....[15]....
        /*01d8*/ 	.word	0x00000700
        /*01dc*/ 	.word	0x000000ff
        /*01e0*/ 	.word	0x000001e8
        /*01e4*/ 	.short	0x0100
        /*01e6*/ 	.byte	0x06
	.zero		1


	//   ....[16]....
        /*01e8*/ 	.word	0x00000710
        /*01ec*/ 	.word	0x000000ff
        /*01f0*/ 	.word	0x00000040
        /*01f4*/ 	.short	0x0100
        /*01f6*/ 	.byte	0x06
	.zero		1


	//   ....[17]....
        /*01f8*/ 	.word	0x00000720
        /*01fc*/ 	.word	0x000000ff
        /*0200*/ 	.word	0x000001f0
        /*0204*/ 	.short	0x0100
        /*0206*/ 	.byte	0x06
	.zero		1


	//   ....[18]....
        /*0208*/ 	.word	0x00000730
        /*020c*/ 	.word	0x000000ff
        /*0210*/ 	.word	0x00000048
        /*0214*/ 	.short	0x0100
        /*0216*/ 	.byte	0x06
	.zero		1


	//   ....[19]....
        /*0218*/ 	.word	0x00000740
        /*021c*/ 	.word	0x000000ff
        /*0220*/ 	.word	0x000001f8
        /*0224*/ 	.short	0x0100
        /*0226*/ 	.byte	0x06
	.zero		1


	//   ....[20]....
        /*0228*/ 	.word	0x00000750
        /*022c*/ 	.word	0x000000ff
        /*0230*/ 	.word	0x00000050
        /*0234*/ 	.short	0x0100
        /*0236*/ 	.byte	0x06
	.zero		1


	//   ....[21]....
        /*0238*/ 	.word	0x00000760
        /*023c*/ 	.word	0x000000ff
        /*0240*/ 	.word	0x00000200
        /*0244*/ 	.short	0x0100
        /*0246*/ 	.byte	0x06
	.zero		1


	//   ....[22]....
        /*0248*/ 	.word	0x00000770
        /*024c*/ 	.word	0x000000ff
        /*0250*/ 	.word	0x00000058
        /*0254*/ 	.short	0x0100
        /*0256*/ 	.byte	0x06
	.zero		1


	//   ....[23]....
        /*0258*/ 	.word	0x00000780
        /*025c*/ 	.word	0x000000ff
        /*0260*/ 	.word	0x00000208
        /*0264*/ 	.short	0x0100
        /*0266*/ 	.byte	0x06
	.zero		1


	//   ....[24]....
        /*0268*/ 	.word	0x00000790
        /*026c*/ 	.word	0x000000ff
        /*0270*/ 	.word	0x00000060
        /*0274*/ 	.short	0x0100
        /*0276*/ 	.byte	0x06
	.zero		1


	//   ....[25]....
        /*0278*/ 	.word	0x000007a0
        /*027c*/ 	.word	0x000000ff
        /*0280*/ 	.word	0x00000210
        /*0284*/ 	.short	0x0100
        /*0286*/ 	.byte	0x06
	.zero		1


	//   ....[26]....
        /*0288*/ 	.word	0x000007b0
        /*028c*/ 	.word	0x000000ff
        /*0290*/ 	.word	0x00000068
        /*0294*/ 	.short	0x0100
        /*0296*/ 	.byte	0x06
	.zero		1


	//   ....[27]....
        /*0298*/ 	.word	0x000007c0
        /*029c*/ 	.word	0x000000ff
        /*02a0*/ 	.word	0x00000218
        /*02a4*/ 	.short	0x0100
        /*02a6*/ 	.byte	0x06
	.zero		1


	//   ....[28]....
        /*02a8*/ 	.word	0x000007d0
        /*02ac*/ 	.word	0x000000ff
        /*02b0*/ 	.word	0x00000070
        /*02b4*/ 	.short	0x0100
        /*02b6*/ 	.byte	0x06
	.zero		1


	//   ....[29]....
        /*02b8*/ 	.word	0x000007e0
        /*02bc*/ 	.word	0x000000ff
        /*02c0*/ 	.word	0x00000220
        /*02c4*/ 	.short	0x0100
        /*02c6*/ 	.byte	0x06
	.zero		1


	//   ....[30]....
        /*02c8*/ 	.word	0x000007f0
        /*02cc*/ 	.word	0x000000ff
        /*02d0*/ 	.word	0x00000078
        /*02d4*/ 	.short	0x0100
        /*02d6*/ 	.byte	0x06
	.zero		1


	//   ....[31]....
        /*02d8*/ 	.word	0x00000800
        /*02dc*/ 	.word	0x000000ff
        /*02e0*/ 	.word	0x00000228
        /*02e4*/ 	.short	0x0100
        /*02e6*/ 	.byte	0x06
	.zero		1


	//   ....[32]....
        /*02e8*/ 	.word	0x00000810
        /*02ec*/ 	.word	0x000000ff
        /*02f0*/ 	.word	0x00000080
        /*02f4*/ 	.short	0x0100
        /*02f6*/ 	.byte	0x06
	.zero		1


	//   ....[33]....
        /*02f8*/ 	.word	0x00000820
        /*02fc*/ 	.word	0x000000ff
        /*0300*/ 	.word	0x00000230
        /*0304*/ 	.short	0x0100
        /*0306*/ 	.byte	0x06
	.zero		1


	//   ....[34]....
        /*0308*/ 	.word	0x00000830
        /*030c*/ 	.word	0x000000ff
        /*0310*/ 	.word	0x00000088
        /*0314*/ 	.short	0x0100
        /*0316*/ 	.byte	0x06
	.zero		1


	//   ....[35]....
        /*0318*/ 	.word	0x00000840
        /*031c*/ 	.word	0x000000ff
        /*0320*/ 	.word	0x00000238
        /*0324*/ 	.short	0x0100
        /*0326*/ 	.byte	0x06
	.zero		1


	//   ....[36]....
        /*0328*/ 	.word	0x00000850
        /*032c*/ 	.word	0x000000ff
        /*0330*/ 	.word	0x00000090
        /*0334*/ 	.short	0x0100
        /*0336*/ 	.byte	0x06
	.zero		1


	//   ....[37]....
        /*0338*/ 	.word	0x00000860
        /*033c*/ 	.word	0x000000ff
        /*0340*/ 	.word	0x00000240
        /*0344*/ 	.short	0x0100
        /*0346*/ 	.byte	0x06
	.zero		1


	//   ....[38]....
        /*0348*/ 	.word	0x00000870
        /*034c*/ 	.word	0x000000ff
        /*0350*/ 	.word	0x00000098
        /*0354*/ 	.short	0x0100
        /*0356*/ 	.byte	0x06
	.zero		1


	//   ....[39]....
        /*0358*/ 	.word	0x00000880
        /*035c*/ 	.word	0x000000ff
        /*0360*/ 	.word	0x00000248
        /*0364*/ 	.short	0x0100
        /*0366*/ 	.byte	0x06
	.zero		1


	//   ....[40]....
        /*0368*/ 	.word	0x00000890
        /*036c*/ 	.word	0x000000ff
        /*0370*/ 	.word	0x000000a0
        /*0374*/ 	.short	0x0100
        /*0376*/ 	.byte	0x06
	.zero		1


	//   ....[41]....
        /*0378*/ 	.word	0x000008a0
        /*037c*/ 	.word	0x000000ff
        /*0380*/ 	.word	0x00000250
        /*0384*/ 	.short	0x0100
        /*0386*/ 	.byte	0x06
	.zero		1


	//   ....[42]....
        /*0388*/ 	.word	0x000008b0
        /*038c*/ 	.word	0x000000ff
        /*0390*/ 	.word	0x000000a8
        /*0394*/ 	.short	0x0100
        /*0396*/ 	.byte	0x06
	.zero		1


	//   ....[43]....
        /*0398*/ 	.word	0x000008c0
        /*039c*/ 	.word	0x000000ff
        /*03a0*/ 	.word	0x00000258
        /*03a4*/ 	.short	0x0100
        /*03a6*/ 	.byte	0x06
	.zero		1


	//   ....[44]....
        /*03a8*/ 	.word	0x000008d0
        /*03ac*/ 	.word	0x000000ff
        /*03b0*/ 	.word	0x000000b0
        /*03b4*/ 	.short	0x0100
        /*03b6*/ 	.byte	0x06
	.zero		1


	//   ....[45]....
        /*03b8*/ 	.word	0x000008e0
        /*03bc*/ 	.word	0x000000ff
        /*03c0*/ 	.word	0x00000260
        /*03c4*/ 	.short	0x0100
        /*03c6*/ 	.byte	0x06
	.zero		1


	//   ....[46]....
        /*03c8*/ 	.word	0x000008f0
        /*03cc*/ 	.word	0x000000ff
        /*03d0*/ 	.word	0x000000b8
        /*03d4*/ 	.short	0x0100
        /*03d6*/ 	.byte	0x06
	.zero		1


	//   ....[47]....
        /*03d8*/ 	.word	0x00000900
        /*03dc*/ 	.word	0x000000ff
        /*03e0*/ 	.word	0x00000268
        /*03e4*/ 	.short	0x0100
        /*03e6*/ 	.byte	0x06
	.zero		1


	//   ....[48]....
        /*03e8*/ 	.word	0x00000910
        /*03ec*/ 	.word	0x000000ff
        /*03f0*/ 	.word	0x000000c0
        /*03f4*/ 	.short	0x0100
        /*03f6*/ 	.byte	0x06
	.zero		1


	//   ....[49]....
        /*03f8*/ 	.word	0x00000920
        /*03fc*/ 	.word	0x000000ff
        /*0400*/ 	.word	0x00000270
        /*0404*/ 	.short	0x0100
        /*0406*/ 	.byte	0x06
	.zero		1


	//   ....[50]....
        /*0408*/ 	.word	0x00000930
        /*040c*/ 	.word	0x000000ff
        /*0410*/ 	.word	0x000000c8
        /*0414*/ 	.short	0x0100
        /*0416*/ 	.byte	0x06
	.zero		1


	//   ....[51]....
        /*0418*/ 	.word	0x00000940
        /*041c*/ 	.word	0x000000ff
        /*0420*/ 	.word	0x00000278
        /*0424*/ 	.short	0x0100
        /*0426*/ 	.byte	0x06
	.zero		1


	//   ....[52]....
        /*0428*/ 	.word	0x00000950
        /*042c*/ 	.word	0x000000ff
        /*0430*/ 	.word	0x000000d0
        /*0434*/ 	.short	0x0100
        /*0436*/ 	.byte	0x06
	.zero		1


	//   ....[53]....
        /*0438*/ 	.word	0x00000960
        /*043c*/ 	.word	0x000000ff
        /*0440*/ 	.word	0x00000280
        /*0444*/ 	.short	0x0100
        /*0446*/ 	.byte	0x06
	.zero		1


	//   ....[54]....
        /*0448*/ 	.word	0x00000970
        /*044c*/ 	.word	0x000000ff
        /*0450*/ 	.word	0x000000d8
        /*0454*/ 	.short	0x0100
        /*0456*/ 	.byte	0x06
	.zero		1


	//   ....[55]....
        /*0458*/ 	.word	0x00000980
        /*045c*/ 	.word	0x000000ff
        /*0460*/ 	.word	0x00000288
        /*0464*/ 	.short	0x0100
        /*0466*/ 	.byte	0x06
	.zero		1


	//   ....[56]....
        /*0468*/ 	.word	0x00000990
        /*046c*/ 	.word	0x000000ff
        /*0470*/ 	.word	0x000000e0
        /*0474*/ 	.short	0x0100
        /*0476*/ 	.byte	0x06
	.zero		1


	//   ....[57]....
        /*0478*/ 	.word	0x000009a0
        /*047c*/ 	.word	0x000000ff
        /*0480*/ 	.word	0x00000290
        /*0484*/ 	.short	0x0100
        /*0486*/ 	.byte	0x06
	.zero		1


	//   ....[58]....
        /*0488*/ 	.word	0x000009b0
        /*048c*/ 	.word	0x000000ff
        /*0490*/ 	.word	0x000000e8
        /*0494*/ 	.short	0x0100
        /*0496*/ 	.byte	0x06
	.zero		1


	//   ....[59]....
        /*0498*/ 	.word	0x000009c0
        /*049c*/ 	.word	0x000000ff
        /*04a0*/ 	.word	0x00000298
        /*04a4*/ 	.short	0x0100
        /*04a6*/ 	.byte	0x06
	.zero		1


	//   ....[60]....
        /*04a8*/ 	.word	0x000009d0
        /*04ac*/ 	.word	0x000000ff
        /*04b0*/ 	.word	0x000000f0
        /*04b4*/ 	.short	0x0100
        /*04b6*/ 	.byte	0x06
	.zero		1


	//   ....[61]....
        /*04b8*/ 	.word	0x000009e0
        /*04bc*/ 	.word	0x000000ff
        /*04c0*/ 	.word	0x000002a0
        /*04c4*/ 	.short	0x0100
        /*04c6*/ 	.byte	0x06
	.zero		1


	//   ....[62]....
        /*04c8*/ 	.word	0x000009f0
        /*04cc*/ 	.word	0x000000ff
        /*04d0*/ 	.word	0x000000f8
        /*04d4*/ 	.short	0x0100
        /*04d6*/ 	.byte	0x06
	.zero		1


	//   ....[63]....
        /*04d8*/ 	.word	0x00000a00
        /*04dc*/ 	.word	0x000000ff
        /*04e0*/ 	.word	0x000002a8
        /*04e4*/ 	.short	0x0100
        /*04e6*/ 	.byte	0x06
	.zero		1


	//   ....[64]....
        /*04e8*/ 	.word	0x00000a10
        /*04ec*/ 	.word	0x000000ff
        /*04f0*/ 	.word	0x00000100
        /*04f4*/ 	.short	0x0100
        /*04f6*/ 	.byte	0x06
	.zero		1


	//   ....[65]....
        /*04f8*/ 	.word	0x00000a20
        /*04fc*/ 	.word	0x000000ff
        /*0500*/ 	.word	0x000002b0
        /*0504*/ 	.short	0x0100
        /*0506*/ 	.byte	0x06
	.zero		1


	//   ....[66]....
        /*0508*/ 	.word	0x00000a30
        /*050c*/ 	.word	0x000000ff
        /*0510*/ 	.word	0x00000108
        /*0514*/ 	.short	0x0100
        /*0516*/ 	.byte	0x06
	.zero		1


	//   ....[67]....
        /*0518*/ 	.word	0x00000a40
        /*051c*/ 	.word	0x000000ff
        /*0520*/ 	.word	0x000002b8
        /*0524*/ 	.short	0x0100
        /*0526*/ 	.byte	0x06
	.zero		1


	//   ....[68]....
        /*0528*/ 	.word	0x00000a50
        /*052c*/ 	.word	0x000000ff
        /*0530*/ 	.word	0x00000110
        /*0534*/ 	.short	0x0100
        /*0536*/ 	.byte	0x06
	.zero		1


	//   ....[69]....
        /*0538*/ 	.word	0x00000a60
        /*053c*/ 	.word	0x000000ff
        /*0540*/ 	.word	0x000002c0
        /*0544*/ 	.short	0x0100
        /*0546*/ 	.byte	0x06
	.zero		1


	//   ....[70]....
        /*0548*/ 	.word	0x00000a70
        /*054c*/ 	.word	0x000000ff
        /*0550*/ 	.word	0x00000118
        /*0554*/ 	.short	0x0100
        /*0556*/ 	.byte	0x06
	.zero		1


	//   ....[71]....
        /*0558*/ 	.word	0x00000a80
        /*055c*/ 	.word	0x000000ff
        /*0560*/ 	.word	0x000002c8
        /*0564*/ 	.short	0x0100
        /*0566*/ 	.byte	0x06
	.zero		1


	//   ....[72]....
        /*0568*/ 	.word	0x00000a90
        /*056c*/ 	.word	0x000000ff
        /*0570*/ 	.word	0x00000120
        /*0574*/ 	.short	0x0100
        /*0576*/ 	.byte	0x06
	.zero		1


	//   ....[73]....
        /*0578*/ 	.word	0x00000aa0
        /*057c*/ 	.word	0x000000ff
        /*0580*/ 	.word	0x000002d0
        /*0584*/ 	.short	0x0100
        /*0586*/ 	.byte	0x06
	.zero		1


	//   ....[74]....
        /*0588*/ 	.word	0x00000ab0
        /*058c*/ 	.word	0x000000ff
        /*0590*/ 	.word	0x00000128
        /*0594*/ 	.short	0x0100
        /*0596*/ 	.byte	0x06
	.zero		1


	//   ....[75]....
        /*0598*/ 	.word	0x00000ac0
        /*059c*/ 	.word	0x000000ff
        /*05a0*/ 	.word	0x000002d8
        /*05a4*/ 	.short	0x0100
        /*05a6*/ 	.byte	0x06
	.zero		1


	//   ....[76]....
        /*05a8*/ 	.word	0x00000ad0
        /*05ac*/ 	.word	0x000000ff
        /*05b0*/ 	.word	0x00000130
        /*05b4*/ 	.short	0x0100
        /*05b6*/ 	.byte	0x06
	.zero		1


	//   ....[77]....
        /*05b8*/ 	.word	0x00000ae0
        /*05bc*/ 	.word	0x000000ff
        /*05c0*/ 	.word	0x000002e0
        /*05c4*/ 	.short	0x0100
        /*05c6*/ 	.byte	0x06
	.zero		1


	//   ....[78]....
        /*05c8*/ 	.word	0x00000af0
        /*05cc*/ 	.word	0x000000ff
        /*05d0*/ 	.word	0x00000138
        /*05d4*/ 	.short	0x0100
        /*05d6*/ 	.byte	0x06
	.zero		1


	//   ....[79]....
        /*05d8*/ 	.word	0x00000b00
        /*05dc*/ 	.word	0x000000ff
        /*05e0*/ 	.word	0x000002e8
        /*05e4*/ 	.short	0x0100
        /*05e6*/ 	.byte	0x06
	.zero		1


	//   ....[80]....
        /*05e8*/ 	.word	0x00000b10
        /*05ec*/ 	.word	0x000000ff
        /*05f0*/ 	.word	0x00000140
        /*05f4*/ 	.short	0x0100
        /*05f6*/ 	.byte	0x06
	.zero		1


	//   ....[81]....
        /*05f8*/ 	.word	0x00000b20
        /*05fc*/ 	.word	0x000000ff
        /*0600*/ 	.word	0x000002f0
        /*0604*/ 	.short	0x0100
        /*0606*/ 	.byte	0x06
	.zero		1


	//   ....[82]....
        /*0608*/ 	.word	0x00000b30
        /*060c*/ 	.word	0x000000ff
        /*0610*/ 	.word	0x00000148
        /*0614*/ 	.short	0x0100
        /*0616*/ 	.byte	0x06
	.zero		1


	//   ....[83]....
        /*0618*/ 	.word	0x00000b40
        /*061c*/ 	.word	0x000000ff
        /*0620*/ 	.word	0x000002f8
        /*0624*/ 	.short	0x0100
        /*0626*/ 	.byte	0x06
	.zero		1


	//   ....[84]....
        /*0628*/ 	.word	0x00000b50
        /*062c*/ 	.word	0x000000ff
        /*0630*/ 	.word	0x00000150
        /*0634*/ 	.short	0x0100
        /*0636*/ 	.byte	0x06
	.zero		1


	//   ....[85]....
        /*0638*/ 	.word	0x00000b60
        /*063c*/ 	.word	0x000000ff
        /*0640*/ 	.word	0x00000300
        /*0644*/ 	.short	0x0100
        /*0646*/ 	.byte	0x06
	.zero		1


	//   ....[86]....
        /*0648*/ 	.word	0x00000b70
        /*064c*/ 	.word	0x000000ff
        /*0650*/ 	.word	0x00000158
        /*0654*/ 	.short	0x0100
        /*0656*/ 	.byte	0x06
	.zero		1


	//   ....[87]....
        /*0658*/ 	.word	0x00000b80
        /*065c*/ 	.word	0x000000ff
        /*0660*/ 	.word	0x00000308
        /*0664*/ 	.short	0x0100
        /*0666*/ 	.byte	0x06
	.zero		1


	//   ....[88]....
        /*0668*/ 	.word	0x00000b90
        /*066c*/ 	.word	0x000000ff
        /*0670*/ 	.word	0x00000160
        /*0674*/ 	.short	0x0100
        /*0676*/ 	.byte	0x06
	.zero		1


	//   ....[89]....
        /*0678*/ 	.word	0x00000ba0
        /*067c*/ 	.word	0x000000ff
        /*0680*/ 	.word	0x00000310
        /*0684*/ 	.short	0x0100
        /*0686*/ 	.byte	0x06
	.zero		1


	//   ....[90]....
        /*0688*/ 	.word	0x00000bb0
        /*068c*/ 	.word	0x000000ff
        /*0690*/ 	.word	0x00000168
        /*0694*/ 	.short	0x0100
        /*0696*/ 	.byte	0x06
	.zero		1


	//   ....[91]....
        /*0698*/ 	.word	0x00000bc0
        /*069c*/ 	.word	0x000000ff
        /*06a0*/ 	.word	0x00000318
        /*06a4*/ 	.short	0x0100
        /*06a6*/ 	.byte	0x06
	.zero		1


	//   ....[92]....
        /*06a8*/ 	.word	0x00000bd0
        /*06ac*/ 	.word	0x000000ff
        /*06b0*/ 	.word	0x00000170
        /*06b4*/ 	.short	0x0100
        /*06b6*/ 	.byte	0x06
	.zero		1


	//   ....[93]....
        /*06b8*/ 	.word	0x00000be0
        /*06bc*/ 	.word	0x000000ff
        /*06c0*/ 	.word	0x00000320
        /*06c4*/ 	.short	0x0100
        /*06c6*/ 	.byte	0x06
	.zero		1


	//   ....[94]....
        /*06c8*/ 	.word	0x00000bf0
        /*06cc*/ 	.word	0x000000ff
        /*06d0*/ 	.word	0x00000178
        /*06d4*/ 	.short	0x0100
        /*06d6*/ 	.byte	0x06
	.zero		1


	//   ....[95]....
        /*06d8*/ 	.word	0x00000c00
        /*06dc*/ 	.word	0x000000ff
        /*06e0*/ 	.word	0x00000328
        /*06e4*/ 	.short	0x0100
        /*06e6*/ 	.byte	0x06
	.zero		1


	//   ....[96]....
        /*06e8*/ 	.word	0x00000c10
        /*06ec*/ 	.word	0x000000ff
        /*06f0*/ 	.word	0x00000180
        /*06f4*/ 	.short	0x0100
        /*06f6*/ 	.byte	0x06
	.zero		1


	//   ....[97]....
        /*06f8*/ 	.word	0x00000c20
        /*06fc*/ 	.word	0x000000ff
        /*0700*/ 	.word	0x00000330
        /*0704*/ 	.short	0x0100
        /*0706*/ 	.byte	0x06
	.zero		1


	//   ....[98]....
        /*0708*/ 	.word	0x00000c30
        /*070c*/ 	.word	0x000000ff
        /*0710*/ 	.word	0x00000188
        /*0714*/ 	.short	0x0100
        /*0716*/ 	.byte	0x06
	.zero		1


	//   ....[99]....
        /*0718*/ 	.word	0x00000c40
        /*071c*/ 	.word	0x000000ff
        /*0720*/ 	.word	0x00000338
        /*0724*/ 	.short	0x0100
        /*0726*/ 	.byte	0x06
	.zero		1


	//   ....[100]....
        /*0728*/ 	.word	0x00000c50
        /*072c*/ 	.word	0x000000ff
        /*0730*/ 	.word	0x00000190
        /*0734*/ 	.short	0x0100
        /*0736*/ 	.byte	0x06
	.zero		1


	//   ....[101]....
        /*0738*/ 	.word	0x00000c60
        /*073c*/ 	.word	0x000000ff
        /*0740*/ 	.word	0x00000340
        /*0744*/ 	.short	0x0100
        /*0746*/ 	.byte	0x06
	.zero		1


	//   ....[102]....
        /*0748*/ 	.word	0x00000c70
        /*074c*/ 	.word	0x000000ff
        /*0750*/ 	.word	0x00000198
        /*0754*/ 	.short	0x0100
        /*0756*/ 	.byte	0x06
	.zero		1


	//   ....[103]....
        /*0758*/ 	.word	0x00000c80
        /*075c*/ 	.word	0x000000ff
        /*0760*/ 	.word	0x00000348
        /*0764*/ 	.short	0x0100
        /*0766*/ 	.byte	0x06
	.zero		1


	//   ....[104]....
        /*0768*/ 	.word	0x00000c90
        /*076c*/ 	.word	0x000000ff
        /*0770*/ 	.word	0x000001a0
        /*0774*/ 	.short	0x0100
        /*0776*/ 	.byte	0x06
	.zero		1


	//   ....[105]....
        /*0778*/ 	.word	0x00000ca0
        /*077c*/ 	.word	0x000000ff
        /*0780*/ 	.word	0x00000350
        /*0784*/ 	.short	0x0100
        /*0786*/ 	.byte	0x06
	.zero		1


	//   ....[106]....
        /*0788*/ 	.word	0x00000cb0
        /*078c*/ 	.word	0x000000ff
        /*0790*/ 	.word	0x000001a8
        /*0794*/ 	.short	0x0100
        /*0796*/ 	.byte	0x06
	.zero		1


	//   ....[107]....
        /*0798*/ 	.word	0x00000cc0
        /*079c*/ 	.word	0x000000ff
        /*07a0*/ 	.word	0x00000358
        /*07a4*/ 	.short	0x0100
        /*07a6*/ 	.byte	0x06
	.zero		1


	//   ....[108]....
        /*07a8*/ 	.word	0x00000e00
        /*07ac*/ 	.word	0x000000ff
        /*07b0*/ 	.word	0x00000360
        /*07b4*/ 	.short	0x0100
        /*07b6*/ 	.byte	0x06
	.zero		1


	//   ....[109]....
        /*07b8*/ 	.word	0x00000e10
        /*07bc*/ 	.word	0x000000ff
        /*07c0*/ 	.word	0x00000368
        /*07c4*/ 	.short	0x0100
        /*07c6*/ 	.byte	0x06
	.zero		1


	//   ....[110]....
        /*07c8*/ 	.word	0x00000f00
        /*07cc*/ 	.word	0x000000ff
        /*07d0*/ 	.word	0x00000370
        /*07d4*/ 	.short	0x0100
        /*07d6*/ 	.byte	0x05
	.zero		1


	//   ....[111]....
        /*07d8*/ 	.word	0x00000f10
        /*07dc*/ 	.word	0x000000ff
        /*07e0*/ 	.word	0x00000378
        /*07e4*/ 	.short	0x0100
        /*07e6*/ 	.byte	0x05
	.zero		1


	//   ....[112]....
        /*07e8*/ 	.word	0x00001050
        /*07ec*/ 	.word	0x000000ff
        /*07f0*/ 	.word	0x00000380
        /*07f4*/ 	.short	0x0100
        /*07f6*/ 	.byte	0x05
	.zero		1


	//   ....[113]....
        /*07f8*/ 	.word	0x00001060
        /*07fc*/ 	.word	0x000000ff
        /*0800*/ 	.word	0x00000390
        /*0804*/ 	.short	0x0100
        /*0806*/ 	.byte	0x05
	.zero		1


	//   ....[114]....
        /*0808*/ 	.word	0x00001070
        /*080c*/ 	.word	0x000000ff
        /*0810*/ 	.word	0x00000388
        /*0814*/ 	.short	0x0100
        /*0816*/ 	.byte	0x05
	.zero		1


	//   ....[115]....
        /*0818*/ 	.word	0x00001080
        /*081c*/ 	.word	0x000000ff
        /*0820*/ 	.word	0x00000398
        /*0824*/ 	.short	0x0100
        /*0826*/ 	.byte	0x05
	.zero		1


	//   ....[116]....
        /*0828*/ 	.word	0x000011b0
        /*082c*/ 	.word	0x000000ff
        /*0830*/ 	.word	0x000003a0
        /*0834*/ 	.short	0x0100
        /*0836*/ 	.byte	0x06
	.zero		1


	//   ....[117]....
        /*0838*/ 	.word	0x000011c0
        /*083c*/ 	.word	0x000000ff
        /*0840*/ 	.word	0x000003c0
        /*0844*/ 	.short	0x0100
        /*0846*/ 	.byte	0x06
	.zero		1


	//   ....[118]....
        /*0848*/ 	.word	0x000011d0
        /*084c*/ 	.word	0x000000ff
        /*0850*/ 	.word	0x000003a8
        /*0854*/ 	.short	0x0100
        /*0856*/ 	.byte	0x06
	.zero		1


	//   ....[119]....
        /*0858*/ 	.word	0x000011e0
        /*085c*/ 	.word	0x000000ff
        /*0860*/ 	.word	0x000003c8
        /*0864*/ 	.short	0x0100
        /*0866*/ 	.byte	0x06
	.zero		1


	//   ....[120]....
        /*0868*/ 	.word	0x000011f0
        /*086c*/ 	.word	0x000000ff
        /*0870*/ 	.word	0x000003b0
        /*0874*/ 	.short	0x0100
        /*0876*/ 	.byte	0x06
	.zero		1


	//   ....[121]....
        /*0878*/ 	.word	0x00001200
        /*087c*/ 	.word	0x000000ff
        /*0880*/ 	.word	0x000003d0
        /*0884*/ 	.short	0x0100
        /*0886*/ 	.byte	0x06
	.zero		1


	//   ....[122]....
        /*0888*/ 	.word	0x00001210
        /*088c*/ 	.word	0x000000ff
        /*0890*/ 	.word	0x000003b8
        /*0894*/ 	.short	0x0100
        /*0896*/ 	.byte	0x06
	.zero		1


	//   ....[123]....
        /*0898*/ 	.word	0x00001220
        /*089c*/ 	.word	0x000000ff
        /*08a0*/ 	.word	0x000003d8
        /*08a4*/ 	.short	0x0100
        /*08a6*/ 	.byte	0x06
	.zero		1


	//   ....[124]....
        /*08a8*/ 	.word	0x00001310
        /*08ac*/ 	.word	0x000000ff
        /*08b0*/ 	.word	0x000003e0
        /*08b4*/ 	.short	0x0100
        /*08b6*/ 	.byte	0x05
	.zero		1


	//   ....[125]....
        /*08b8*/ 	.word	0x00001320
        /*08bc*/ 	.word	0x000000ff
        /*08c0*/ 	.word	0x000003f0
        /*08c4*/ 	.short	0x0100
        /*08c6*/ 	.byte	0x05
	.zero		1


	//   ....[126]....
        /*08c8*/ 	.word	0x00001330
        /*08cc*/ 	.word	0x000000ff
        /*08d0*/ 	.word	0x000003e8
        /*08d4*/ 	.short	0x0100
        /*08d6*/ 	.byte	0x05
	.zero		1


	//   ....[127]....
        /*08d8*/ 	.word	0x00001340
        /*08dc*/ 	.word	0x000000ff
        /*08e0*/ 	.word	0x000003f8
        /*08e4*/ 	.short	0x0100
        /*08e6*/ 	.byte	0x05
	.zero		1


	//   ....[128]....
        /*08e8*/ 	.word	0x00002000
        /*08ec*/ 	.word	0x00000000
        /*08f0*/ 	.word	0x000003f0
        /*08f4*/ 	.short	0x010a
        /*08f6*/ 	.byte	0xff
	.zero		1


	//   ....[129]....
        /*08f8*/ 	.word	0x00002030
        /*08fc*/ 	.word	0x00000000
        /*0900*/ 	.word	0x000003e0
        /*0904*/ 	.short	0x0101
        /*0906*/ 	.byte	0xff
	.zero		1


	//   ....[130]....
        /*0908*/ 	.word	0x00002110
        /*090c*/ 	.word	0x000000ff
        /*0910*/ 	.word	0x000001b0
        /*0914*/ 	.short	0x010a
        /*0916*/ 	.byte	0x04
	.zero		1


	//   ....[131]....
        /*0918*/ 	.word	0x00002190
        /*091c*/ 	.word	0x000000ff
        /*0920*/ 	.word	0x000001b0
        /*0924*/ 	.short	0x010a
        /*0926*/ 	.byte	0x21
	.zero		1


	//   ....[132]....
        /*0928*/ 	.word	0x00002320
        /*092c*/ 	.word	0x000000ff
        /*0930*/ 	.word	0x000001b0
        /*0934*/ 	.short	0x010a
        /*0936*/ 	.byte	0x05
	.zero		1


	//   ....[133]....
        /*0938*/ 	.word	0x00002460
        /*093c*/ 	.word	0x000000ff
        /*0940*/ 	.word	0x00000378
        /*0944*/ 	.short	0x0101
        /*0946*/ 	.byte	0x1a
	.zero		1


	//   ....[134]....
        /*0948*/ 	.word	0x00002480
        /*094c*/ 	.word	0x000000ff
        /*0950*/ 	.word	0x000001b0
        /*0954*/ 	.short	0x010a
        /*0956*/ 	.byte	0x04
	.zero		1


	//   ....[135]....
        /*0958*/ 	.word	0x00002500
        /*095c*/ 	.word	0x000000ff
        /*0960*/ 	.word	0x000001b0
        /*0964*/ 	.short	0x010a
        /*0966*/ 	.byte	0x11
	.zero		1


	//   ....[136]....
        /*0968*/ 	.word	0x00002690
        /*096c*/ 	.word	0x000000ff
        /*0970*/ 	.word	0x000001b0
        /*0974*/ 	.short	0x010a
        /*0976*/ 	.byte	0x04
	.zero		1


	//   ....[137]....
        /*0978*/ 	.word	0x00002800
        /*097c*/ 	.word	0x00000003
        /*0980*/ 	.word	0x00000380
        /*0984*/ 	.short	0x010a
        /*0986*/ 	.byte	0xff
	.zero		1


	//   ....[138]....
        /*0988*/ 	.word	0x00002950
        /*098c*/ 	.word	0x00000000
        /*0990*/ 	.word	0x00000000
        /*0994*/ 	.short	0x0101
        /*0996*/ 	.byte	0xff
	.zero		1


	//   ....[139]....
        /*0998*/ 	.word	0x00002e70
        /*099c*/ 	.word	0x000000ff
        /*09a0*/ 	.word	0x00000000
        /*09a4*/ 	.short	0x010a
        /*09a6*/ 	.byte	0x04
	.zero		1


	//   ....[140]....
        /*09a8*/ 	.word	0x00002f00
        /*09ac*/ 	.word	0x000000ff
        /*09b0*/ 	.word	0x00000000
        /*09b4*/ 	.short	0x010a
        /*09b6*/ 	.byte	0x04
	.zero		1


	//   ....[141]....
        /*09b8*/ 	.word	0x00002f90
        /*09bc*/ 	.word	0x000000ff
        /*09c0*/ 	.word	0x00000000
        /*09c4*/ 	.short	0x010a
        /*09c6*/ 	.byte	0x04
	.zero		1


	//   ....[142]....
        /*09c8*/ 	.word	0x00003020
        /*09cc*/ 	.word	0x000000ff
        /*09d0*/ 	.word	0x00000000
        /*09d4*/ 	.short	0x010a
        /*09d6*/ 	.byte	0x04
	.zero		1


	//   ....[143]....
        /*09d8*/ 	.word	0x000030b0
        /*09dc*/ 	.word	0x000000ff
        /*09e0*/ 	.word	0x00000000
        /*09e4*/ 	.short	0x010a
        /*09e6*/ 	.byte	0x04
	.zero		1


	//   ....[144]....
        /*09e8*/ 	.word	0x00003140
        /*09ec*/ 	.word	0x000000ff
        /*09f0*/ 	.word	0x00000000
        /*09f4*/ 	.short	0x010a
        /*09f6*/ 	.byte	0x04
	.zero		1


	//   ....[145]....
        /*09f8*/ 	.word	0x000031d0
        /*09fc*/ 	.word	0x000000ff
        /*0a00*/ 	.word	0x00000000
        /*0a04*/ 	.short	0x010a
        /*0a06*/ 	.byte	0x04
	.zero		1


	//   ....[146]....
        /*0a08*/ 	.word	0x00003260
        /*0a0c*/ 	.word	0x000000ff
        /*0a10*/ 	.word	0x00000000
        /*0a14*/ 	.short	0x010a
        /*0a16*/ 	.byte	0x04
	.zero		1


	//   ....[147]....
        /*0a18*/ 	.word	0x000032f0
        /*0a1c*/ 	.word	0x000000ff
        /*0a20*/ 	.word	0x00000000
        /*0a24*/ 	.short	0x010a
        /*0a26*/ 	.byte	0x04
	.zero		1


	//   ....[148]....
        /*0a28*/ 	.word	0x00003380
        /*0a2c*/ 	.word	0x000000ff
        /*0a30*/ 	.word	0x00000000
        /*0a34*/ 	.short	0x010a
        /*0a36*/ 	.byte	0x04
	.zero		1


	//   ....[149]....
        /*0a38*/ 	.word	0x00003410
        /*0a3c*/ 	.word	0x000000ff
        /*0a40*/ 	.word	0x00000000
        /*0a44*/ 	.short	0x010a
        /*0a46*/ 	.byte	0x04
	.zero		1


	//   ....[150]....
        /*0a48*/ 	.word	0x000034a0
        /*0a4c*/ 	.word	0x000000ff
        /*0a50*/ 	.word	0x00000000
        /*0a54*/ 	.short	0x010a
        /*0a56*/ 	.byte	0x04
	.zero		1


	//   ....[151]....
        /*0a58*/ 	.word	0x00003530
        /*0a5c*/ 	.word	0x000000ff
        /*0a60*/ 	.word	0x00000000
        /*0a64*/ 	.short	0x010a
        /*0a66*/ 	.byte	0x04
	.zero		1


	//   ....[152]....
        /*0a68*/ 	.word	0x000035c0
        /*0a6c*/ 	.word	0x000000ff
        /*0a70*/ 	.word	0x00000000
        /*0a74*/ 	.short	0x010a
        /*0a76*/ 	.byte	0x04
	.zero		1


	//   ....[153]....
        /*0a78*/ 	.word	0x00003650
        /*0a7c*/ 	.word	0x000000ff
        /*0a80*/ 	.word	0x00000000
        /*0a84*/ 	.short	0x010a
        /*0a86*/ 	.byte	0x04
	.zero		1


	//   ....[154]....
        /*0a88*/ 	.word	0x000036e0
        /*0a8c*/ 	.word	0x000000ff
        /*0a90*/ 	.word	0x00000000
        /*0a94*/ 	.short	0x010a
        /*0a96*/ 	.byte	0x04
	.zero		1


	//   ....[155]....
        /*0a98*/ 	.word	0x00003770
        /*0a9c*/ 	.word	0x000000ff
        /*0aa0*/ 	.word	0x00000000
        /*0aa4*/ 	.short	0x010a
        /*0aa6*/ 	.byte	0x04
	.zero		1


	//   ....[156]....
        /*0aa8*/ 	.word	0x00003800
        /*0aac*/ 	.word	0x000000ff
        /*0ab0*/ 	.word	0x00000000
        /*0ab4*/ 	.short	0x010a
        /*0ab6*/ 	.byte	0x04
	.zero		1


	//   ....[157]....
        /*0ab8*/ 	.word	0x00003890
        /*0abc*/ 	.word	0x000000ff
        /*0ac0*/ 	.word	0x00000000
        /*0ac4*/ 	.short	0x010a
        /*0ac6*/ 	.byte	0x04
	.zero		1


	//   ....[158]....
        /*0ac8*/ 	.word	0x00003920
        /*0acc*/ 	.word	0x000000ff
        /*0ad0*/ 	.word	0x00000000
        /*0ad4*/ 	.short	0x010a
        /*0ad6*/ 	.byte	0x04
	.zero		1


	//   ....[159]....
        /*0ad8*/ 	.word	0x000039b0
        /*0adc*/ 	.word	0x000000ff
        /*0ae0*/ 	.word	0x00000000
        /*0ae4*/ 	.short	0x010a
        /*0ae6*/ 	.byte	0x04
	.zero		1


	//   ....[160]....
        /*0ae8*/ 	.word	0x00003a40
        /*0aec*/ 	.word	0x000000ff
        /*0af0*/ 	.word	0x00000000
        /*0af4*/ 	.short	0x010a
        /*0af6*/ 	.byte	0x04
	.zero		1


	//   ....[161]....
        /*0af8*/ 	.word	0x00003ad0
        /*0afc*/ 	.word	0x000000ff
        /*0b00*/ 	.word	0x00000000
        /*0b04*/ 	.short	0x010a
        /*0b06*/ 	.byte	0x04
	.zero		1


	//   ....[162]....
        /*0b08*/ 	.word	0x00003b60
        /*0b0c*/ 	.word	0x000000ff
        /*0b10*/ 	.word	0x00000000
        /*0b14*/ 	.short	0x010a
        /*0b16*/ 	.byte	0x04
	.zero		1


	//   ....[163]....
        /*0b18*/ 	.word	0x00003bf0
        /*0b1c*/ 	.word	0x000000ff
        /*0b20*/ 	.word	0x00000000
        /*0b24*/ 	.short	0x010a
        /*0b26*/ 	.byte	0x04
	.zero		1


	//   ....[164]....
        /*0b28*/ 	.word	0x00003c80
        /*0b2c*/ 	.word	0x000000ff
        /*0b30*/ 	.word	0x00000000
        /*0b34*/ 	.short	0x010a
        /*0b36*/ 	.byte	0x04
	.zero		1


	//   ....[165]....
        /*0b38*/ 	.word	0x00003d10
        /*0b3c*/ 	.word	0x000000ff
        /*0b40*/ 	.word	0x00000000
        /*0b44*/ 	.short	0x010a
        /*0b46*/ 	.byte	0x04
	.zero		1


	//   ....[166]....
        /*0b48*/ 	.word	0x00003da0
        /*0b4c*/ 	.word	0x000000ff
        /*0b50*/ 	.word	0x00000000
        /*0b54*/ 	.short	0x010a
        /*0b56*/ 	.byte	0x04
	.zero		1


	//   ....[167]....
        /*0b58*/ 	.word	0x00003e30
        /*0b5c*/ 	.word	0x000000ff
        /*0b60*/ 	.word	0x00000000
        /*0b64*/ 	.short	0x010a
        /*0b66*/ 	.byte	0x04
	.zero		1


	//   ....[168]....
        /*0b68*/ 	.word	0x00003ec0
        /*0b6c*/ 	.word	0x000000ff
        /*0b70*/ 	.word	0x00000000
        /*0b74*/ 	.short	0x010a
        /*0b76*/ 	.byte	0x04
	.zero		1


	//   ....[169]....
        /*0b78*/ 	.word	0x00003f50
        /*0b7c*/ 	.word	0x000000ff
        /*0b80*/ 	.word	0x00000000
        /*0b84*/ 	.short	0x010a
        /*0b86*/ 	.byte	0x04
	.zero		1


	//   ....[170]....
        /*0b88*/ 	.word	0x00003fe0
        /*0b8c*/ 	.word	0x000000ff
        /*0b90*/ 	.word	0x00000000
        /*0b94*/ 	.short	0x010a
        /*0b96*/ 	.byte	0x04
	.zero		1


	//   ....[171]....
        /*0b98*/ 	.word	0x00004070
        /*0b9c*/ 	.word	0x000000ff
        /*0ba0*/ 	.word	0x00000000
        /*0ba4*/ 	.short	0x010a
        /*0ba6*/ 	.byte	0x04
	.zero		1


	//   ....[172]....
        /*0ba8*/ 	.word	0x00004100
        /*0bac*/ 	.word	0x000000ff
        /*0bb0*/ 	.word	0x00000000
        /*0bb4*/ 	.short	0x010a
        /*0bb6*/ 	.byte	0x04
	.zero		1


	//   ....[173]....
        /*0bb8*/ 	.word	0x00004190
        /*0bbc*/ 	.word	0x000000ff
        /*0bc0*/ 	.word	0x00000000
        /*0bc4*/ 	.short	0x010a
        /*0bc6*/ 	.byte	0x04
	.zero		1


	//   ....[174]....
        /*0bc8*/ 	.word	0x00004220
        /*0bcc*/ 	.word	0x000000ff
        /*0bd0*/ 	.word	0x00000000
        /*0bd4*/ 	.short	0x010a
        /*0bd6*/ 	.byte	0x04
	.zero		1


	//   ....[175]....
        /*0bd8*/ 	.word	0x000042b0
        /*0bdc*/ 	.word	0x000000ff
        /*0be0*/ 	.word	0x00000000
        /*0be4*/ 	.short	0x010a
        /*0be6*/ 	.byte	0x04
	.zero		1


	//   ....[176]....
        /*0be8*/ 	.word	0x00004340
        /*0bec*/ 	.word	0x000000ff
        /*0bf0*/ 	.word	0x00000000
        /*0bf4*/ 	.short	0x010a
        /*0bf6*/ 	.byte	0x04
	.zero		1


	//   ....[177]....
        /*0bf8*/ 	.word	0x000043d0
        /*0bfc*/ 	.word	0x000000ff
        /*0c00*/ 	.word	0x00000000
        /*0c04*/ 	.short	0x010a
        /*0c06*/ 	.byte	0x04
	.zero		1


	//   ....[178]....
        /*0c08*/ 	.word	0x00004460
        /*0c0c*/ 	.word	0x000000ff
        /*0c10*/ 	.word	0x00000000
        /*0c14*/ 	.short	0x010a
        /*0c16*/ 	.byte	0x04
	.zero		1


	//   ....[179]....
        /*0c18*/ 	.word	0x000044f0
        /*0c1c*/ 	.word	0x000000ff
        /*0c20*/ 	.word	0x00000000
        /*0c24*/ 	.short	0x010a
        /*0c26*/ 	.byte	0x04
	.zero		1


	//   ....[180]....
        /*0c28*/ 	.word	0x00004580
        /*0c2c*/ 	.word	0x000000ff
        /*0c30*/ 	.word	0x00000000
        /*0c34*/ 	.short	0x010a
        /*0c36*/ 	.byte	0x04
	.zero		1


	//   ....[181]....
        /*0c38*/ 	.word	0x00004610
        /*0c3c*/ 	.word	0x000000ff
        /*0c40*/ 	.word	0x00000000
        /*0c44*/ 	.short	0x010a
        /*0c46*/ 	.byte	0x04
	.zero		1


	//   ....[182]....
        /*0c48*/ 	.word	0x000046a0
        /*0c4c*/ 	.word	0x000000ff
        /*0c50*/ 	.word	0x00000000
        /*0c54*/ 	.short	0x010a
        /*0c56*/ 	.byte	0x04
	.zero		1


	//   ....[183]....
        /*0c58*/ 	.word	0x00004730
        /*0c5c*/ 	.word	0x000000ff
        /*0c60*/ 	.word	0x00000000
        /*0c64*/ 	.short	0x010a
        /*0c66*/ 	.byte	0x04
	.zero		1


	//   ....[184]....
        /*0c68*/ 	.word	0x000047c0
        /*0c6c*/ 	.word	0x000000ff
        /*0c70*/ 	.word	0x00000000
        /*0c74*/ 	.short	0x010a
        /*0c76*/ 	.byte	0x04
	.zero		1


	//   ....[185]....
        /*0c78*/ 	.word	0x00004850
        /*0c7c*/ 	.word	0x000000ff
        /*0c80*/ 	.word	0x00000000
        /*0c84*/ 	.short	0x010a
        /*0c86*/ 	.byte	0x04
	.zero		1


	//   ....[186]....
        /*0c88*/ 	.word	0x000048e0
        /*0c8c*/ 	.word	0x000000ff
        /*0c90*/ 	.word	0x00000000
        /*0c94*/ 	.short	0x010a
        /*0c96*/ 	.byte	0x04
	.zero		1


	//   ....[187]....
        /*0c98*/ 	.word	0x00004970
        /*0c9c*/ 	.word	0x000000ff
        /*0ca0*/ 	.word	0x00000000
        /*0ca4*/ 	.short	0x010a
        /*0ca6*/ 	.byte	0x04
	.zero		1


	//   ....[188]....
        /*0ca8*/ 	.word	0x00004a00
        /*0cac*/ 	.word	0x000000ff
        /*0cb0*/ 	.word	0x00000000
        /*0cb4*/ 	.short	0x010a
        /*0cb6*/ 	.byte	0x04
	.zero		1


	//   ....[189]....
        /*0cb8*/ 	.word	0x00004a90
        /*0cbc*/ 	.word	0x000000ff
        /*0cc0*/ 	.word	0x00000000
        /*0cc4*/ 	.short	0x010a
        /*0cc6*/ 	.byte	0x04
	.zero		1


	//   ....[190]....
        /*0cc8*/ 	.word	0x00004b20
        /*0ccc*/ 	.word	0x000000ff
        /*0cd0*/ 	.word	0x00000000
        /*0cd4*/ 	.short	0x010a
        /*0cd6*/ 	.byte	0x04
	.zero		1


	//   ....[191]....
        /*0cd8*/ 	.word	0x00004bb0
        /*0cdc*/ 	.word	0x000000ff
        /*0ce0*/ 	.word	0x00000000
        /*0ce4*/ 	.short	0x010a
        /*0ce6*/ 	.byte	0x04
	.zero		1


	//   ....[192]....
        /*0ce8*/ 	.word	0x00004c50
        /*0cec*/ 	.word	0x00000000
        /*0cf0*/ 	.word	0x00000000
        /*0cf4*/ 	.short	0x010a
        /*0cf6*/ 	.byte	0xff
	.zero		1


	//   ....[193]....
        /*0cf8*/ 	.word	0x00004d70
        /*0cfc*/ 	.word	0x00000002
        /*0d00*/ 	.word	0x000003e0
        /*0d04*/ 	.short	0x010a
        /*0d06*/ 	.byte	0xff
	.zero		1


	//   ....[194]....
        /*0d08*/ 	.word	0x00004de0
        /*0d0c*/ 	.word	0x00000002
        /*0d10*/ 	.word	0x00000000
        /*0d14*/ 	.short	0x0101
        /*0d16*/ 	.byte	0xff
	.zero		1


	//   ....[195]....
        /*0d18*/ 	.word	0x00004e00
        /*0d1c*/ 	.word	0x000000ff
        /*0d20*/ 	.word	0x00000390
        /*0d24*/ 	.short	0x010a
        /*0d26*/ 	.byte	0x05
	.zero		1


	//   ....[196]....
        /*0d28*/ 	.word	0x00004f20
        /*0d2c*/ 	.word	0x00000002
        /*0d30*/ 	.word	0x00000380
        /*0d34*/ 	.short	0x010a
        /*0d36*/ 	.byte	0xff
	.zero		1


	//   ....[197]....
        /*0d38*/ 	.word	0x00005020
        /*0d3c*/ 	.word	0x00000002
        /*0d40*/ 	.word	0x00000000
        /*0d44*/ 	.short	0x0101
        /*0d46*/ 	.byte	0xff
	.zero		1


	//   ....[198]....
        /*0d48*/ 	.word	0x000050b0
        /*0d4c*/ 	.word	0x000000ff
        /*0d50*/ 	.word	0x00000390
        /*0d54*/ 	.short	0x0106
        /*0d56*/ 	.byte	0x05
	.zero		1


	//   ....[199]....
        /*0d58*/ 	.word	0x000050d0
        /*0d5c*/ 	.word	0x000000ff
        /*0d60*/ 	.word	0x00000390
        /*0d64*/ 	.short	0x010a
        /*0d66*/ 	.byte	0x05
	.zero		1


	//   ....[200]....
        /*0d68*/ 	.word	0x00005160
        /*0d6c*/ 	.word	0x000000ff
        /*0d70*/ 	.word	0x00000390
        /*0d74*/ 	.short	0x0106
        /*0d76*/ 	.byte	0x04
	.zero		1


	//   ....[201]....
        /*0d78*/ 	.word	0x000051a0
        /*0d7c*/ 	.word	0x00000000
        /*0d80*/ 	.word	0x00000390
        /*0d84*/ 	.short	0x010a
        /*0d86*/ 	.byte	0xff
	.zero		1


	//   ....[202]....
        /*0d88*/ 	.word	0x00005690
        /*0d8c*/ 	.word	0x00000000
        /*0d90*/ 	.word	0x00000380
        /*0d94*/ 	.short	0x010a
        /*0d96*/ 	.byte	0xff
	.zero		1


	//   ....[203]....
        /*0d98*/ 	.word	0x00005790
        /*0d9c*/ 	.word	0x00000003
        /*0da0*/ 	.word	0x00000000
        /*0da4*/ 	.short	0x0101
        /*0da6*/ 	.byte	0xff
	.zero		1


	//   ....[204]....
        /*0da8*/ 	.word	0x000057a0
        /*0dac*/ 	.word	0x000000ff
        /*0db0*/ 	.word	0x00000000
        /*0db4*/ 	.short	0x010a
        /*0db6*/ 	.byte	0x04
	.zero		1


	//   ....[205]....
        /*0db8*/ 	.word	0x000057c0
        /*0dbc*/ 	.word	0x000000ff
        /*0dc0*/ 	.word	0x000003c0
        /*0dc4*/ 	.short	0x010a
        /*0dc6*/ 	.byte	0x09
	.zero		1


	//   ....[206]....
        /*0dc8*/ 	.word	0x00005900
        /*0dcc*/ 	.word	0x000000ff
        /*0dd0*/ 	.word	0x00000000
        /*0dd4*/ 	.short	0x010a
        /*0dd6*/ 	.byte	0x07
	.zero		1


	//   ....[207]....
        /*0dd8*/ 	.word	0x00005a30
        /*0ddc*/ 	.word	0x000000ff
        /*0de0*/ 	.word	0x00000000
        /*0de4*/ 	.short	0x010a
        /*0de6*/ 	.byte	0x04
	.zero		1


	//   ....[208]....
        /*0de8*/ 	.word	0x00005be0
        /*0dec*/ 	.word	0x000000ff
        /*0df0*/ 	.word	0x00000000
        /*0df4*/ 	.short	0x010a
        /*0df6*/ 	.byte	0x05
	.zero		1


	//   ....[209]....
        /*0df8*/ 	.word	0x00005c70
        /*0dfc*/ 	.word	0x000000ff
        /*0e00*/ 	.word	0x00000000
        /*0e04*/ 	.short	0x010a
        /*0e06*/ 	.byte	0x05
	.zero		1


	//   ....[210]....
        /*0e08*/ 	.word	0x00005d00
        /*0e0c*/ 	.word	0x000000ff
        /*0e10*/ 	.word	0x00000000
        /*0e14*/ 	.short	0x010a
        /*0e16*/ 	.byte	0x05
	.zero		1


	//   ....[211]....
        /*0e18*/ 	.word	0x00005d90
        /*0e1c*/ 	.word	0x000000ff
        /*0e20*/ 	.word	0x00000000
        /*0e24*/ 	.short	0x010a
        /*0e26*/ 	.byte	0x07
	.zero		1


	//   ....[212]....
        /*0e28*/ 	.word	0x00006220
        /*0e2c*/ 	.word	0x0000000c
        /*0e30*/ 	.word	0x00000380
        /*0e34*/ 	.short	0x010a
        /*0e36*/ 	.byte	0xff
	.zero		1


	//   ....[213]....
        /*0e38*/ 	.word	0x00006390
        /*0e3c*/ 	.word	0x00000000
        /*0e40*/ 	.word	0x00000000
        /*0e44*/ 	.short	0x0101
        /*0e46*/ 	.byte	0xff
	.zero		1


	//   ....[214]....
        /*0e48*/ 	.word	0x000067a0
        /*0e4c*/ 	.word	0x000000ff
        /*0e50*/ 	.word	0x00000378
        /*0e54*/ 	.short	0x010a
        /*0e56*/ 	.byte	0x13
	.zero		1


	//   ....[215]....
        /*0e58*/ 	.word	0x00006910
        /*0e5c*/ 	.word	0x000000ff
        /*0e60*/ 	.word	0x00000368
        /*0e64*/ 	.short	0x010a
        /*0e66*/ 	.byte	0x13
	.zero		1


	//   ....[216]....
        /*0e68*/ 	.word	0x00006b20
        /*0e6c*/ 	.word	0x000000ff
        /*0e70*/ 	.word	0x00000360
        /*0e74*/ 	.short	0x010b
        /*0e76*/ 	.byte	0x13
	.zero		1


	//   ....[217]....
        /*0e78*/ 	.word	0x00006b30
        /*0e7c*/ 	.word	0x000000ff
        /*0e80*/ 	.word	0x00000000
        /*0e84*/ 	.short	0x0101
        /*0e86*/ 	.byte	0x36
	.zero		1


	//   ....[218]....
        /*0e88*/ 	.word	0x00006b70
        /*0e8c*/ 	.word	0x00000000
        /*0e90*/ 	.word	0x00000368
        /*0e94*/ 	.short	0x010a
        /*0e96*/ 	.byte	0xff
	.zero		1


	//   ....[219]....
        /*0e98*/ 	.word	0x00006eb0
        /*0e9c*/ 	.word	0x00000003
        /*0ea0*/ 	.word	0x00000380
        /*0ea4*/ 	.short	0x010a
        /*0ea6*/ 	.byte	0xff
	.zero		1


	//   ....[220]....
        /*0ea8*/ 	.word	0x00007030
        /*0eac*/ 	.word	0x00000000
        /*0eb0*/ 	.word	0x00000000
        /*0eb4*/ 	.short	0x0101
        /*0eb6*/ 	.byte	0xff
	.zero		1


	//   ....[221]....
        /*0eb8*/ 	.word	0x000079e0
        /*0ebc*/ 	.word	0x000000ff
        /*0ec0*/ 	.word	0x00000360
        /*0ec4*/ 	.short	0x010a
        /*0ec6*/ 	.byte	0x39
	.zero		1


	//   ....[222]....
        /*0ec8*/ 	.word	0x000079f0
        /*0ecc*/ 	.word	0x00000016
        /*0ed0*/ 	.word	0x000003a0
        /*0ed4*/ 	.short	0x010a
        /*0ed6*/ 	.byte	0xff
	.zero		1


	//   ....[223]....
        /*0ed8*/ 	.word	0x00007ba0
        /*0edc*/ 	.word	0x000000ff
        /*0ee0*/ 	.word	0x00000360
        /*0ee4*/ 	.short	0x010a
        /*0ee6*/ 	.byte	0x39
	.zero		1


	//   ....[224]....
        /*0ee8*/ 	.word	0x00007c80
        /*0eec*/ 	.word	0x000000ff
        /*0ef0*/ 	.word	0x00000000
        /*0ef4*/ 	.short	0x0101
        /*0ef6*/ 	.byte	0x04
	.zero		1


	//   ....[225]....
        /*0ef8*/ 	.word	0x00007ce0
        /*0efc*/ 	.word	0x00000016
        /*0f00*/ 	.word	0x000003a0
        /*0f04*/ 	.short	0x010a
        /*0f06*/ 	.byte	0xff
	.zero		1


	//   ....[226]....
        /*0f08*/ 	.word	0x00008050
        /*0f0c*/ 	.word	0x000000ff
        /*0f10*/ 	.word	0x00000000
        /*0f14*/ 	.short	0x0101
        /*0f16*/ 	.byte	0x05
	.zero		1


	//   ....[227]....
        /*0f18*/ 	.word	0x00008930
        /*0f1c*/ 	.word	0x00000000
        /*0f20*/ 	.word	0x000003f0
        /*0f24*/ 	.short	0x010a
        /*0f26*/ 	.byte	0xff
	.zero		1


	//   ....[228]....
        /*0f28*/ 	.word	0x00008990
        /*0f2c*/ 	.word	0x00000000
        /*0f30*/ 	.word	0x000001b0
        /*0f34*/ 	.short	0x010a
        /*0f36*/ 	.byte	0xff
	.zero		1


	//   ....[229]....
        /*0f38*/ 	.word	0x000089f0
        /*0f3c*/ 	.word	0x00000000
        /*0f40*/ 	.word	0x000001b0
        /*0f44*/ 	.short	0x010a
        /*0f46*/ 	.byte	0xff
	.zero		1


	//   ....[230]....
        /*0f48*/ 	.word	0x00008a40
        /*0f4c*/ 	.word	0x00000003
        /*0f50*/ 	.word	0x00000380
        /*0f54*/ 	.short	0x010a
        /*0f56*/ 	.byte	0xff
	.zero		1


	//   ....[231]....
        /*0f58*/ 	.word	0x00008aa0
        /*0f5c*/ 	.word	0x00000000
        /*0f60*/ 	.word	0x00000000
        /*0f64*/ 	.short	0x010a
        /*0f66*/ 	.byte	0xff
	.zero		1


	//   ....[232]....
        /*0f68*/ 	.word	0x00008b00
        /*0f6c*/ 	.word	0x00000000
        /*0f70*/ 	.word	0x00000000
        /*0f74*/ 	.short	0x010a
        /*0f76*/ 	.byte	0xff
	.zero		1


	//   ....[233]....
        /*0f78*/ 	.word	0x00008b60
        /*0f7c*/ 	.word	0x00000000
        /*0f80*/ 	.word	0x00000000
        /*0f84*/ 	.short	0x010a
        /*0f86*/ 	.byte	0xff
	.zero		1


	//   ....[234]....
        /*0f88*/ 	.word	0x00008bc0
        /*0f8c*/ 	.word	0x00000000
        /*0f90*/ 	.word	0x00000000
        /*0f94*/ 	.short	0x010a
        /*0f96*/ 	.byte	0xff
	.zero		1


	//   ....[235]....
        /*0f98*/ 	.word	0x00008c20
        /*0f9c*/ 	.word	0x00000000
        /*0fa0*/ 	.word	0x00000000
        /*0fa4*/ 	.short	0x010a
        /*0fa6*/ 	.byte	0xff
	.zero		1


	//   ....[236]....
        /*0fa8*/ 	.word	0x00008c80
        /*0fac*/ 	.word	0x00000000
        /*0fb0*/ 	.word	0x00000000
        /*0fb4*/ 	.short	0x010a
        /*0fb6*/ 	.byte	0xff
	.zero		1


	//   ....[237]....
        /*0fb8*/ 	.word	0x00008ce0
        /*0fbc*/ 	.word	0x00000000
        /*0fc0*/ 	.word	0x00000000
        /*0fc4*/ 	.short	0x010a
        /*0fc6*/ 	.byte	0xff
	.zero		1


	//   ....[238]....
        /*0fc8*/ 	.word	0x00008d40
        /*0fcc*/ 	.word	0x00000000
        /*0fd0*/ 	.word	0x00000000
        /*0fd4*/ 	.short	0x010a
        /*0fd6*/ 	.byte	0xff
	.zero		1


	//   ....[239]....
        /*0fd8*/ 	.word	0x00008da0
        /*0fdc*/ 	.word	0x00000000
        /*0fe0*/ 	.word	0x00000000
        /*0fe4*/ 	.short	0x010a
        /*0fe6*/ 	.byte	0xff
	.zero		1


	//   ....[240]....
        /*0fe8*/ 	.word	0x00008e00
        /*0fec*/ 	.word	0x00000000
        /*0ff0*/ 	.word	0x00000000
        /*0ff4*/ 	.short	0x010a
        /*0ff6*/ 	.byte	0xff
	.zero		1


	//   ....[241]....
        /*0ff8*/ 	.word	0x00008e60
        /*0ffc*/ 	.word	0x00000000
        /*1000*/ 	.word	0x00000000
        /*1004*/ 	.short	0x010a
        /*1006*/ 	.byte	0xff
	.zero		1


	//   ....[242]....
        /*1008*/ 	.word	0x00008ec0
        /*100c*/ 	.word	0x00000000
        /*1010*/ 	.word	0x00000000
        /*1014*/ 	.short	0x010a
        /*1016*/ 	.byte	0xff
	.zero		1


	//   ....[243]....
        /*1018*/ 	.word	0x00008f20
        /*101c*/ 	.word	0x00000000
        /*1020*/ 	.word	0x00000000
        /*1024*/ 	.short	0x010a
        /*1026*/ 	.byte	0xff
	.zero		1


	//   ....[244]....
        /*1028*/ 	.word	0x00008f80
        /*102c*/ 	.word	0x00000000
        /*1030*/ 	.word	0x00000000
        /*1034*/ 	.short	0x010a
        /*1036*/ 	.byte	0xff
	.zero		1


	//   ....[245]....
        /*1038*/ 	.word	0x00008fe0
        /*103c*/ 	.word	0x00000000
        /*1040*/ 	.word	0x00000000
        /*1044*/ 	.short	0x010a
        /*1046*/ 	.byte	0xff
	.zero		1


	//   ....[246]....
        /*1048*/ 	.word	0x00009040
        /*104c*/ 	.word	0x00000000
        /*1050*/ 	.word	0x00000000
        /*1054*/ 	.short	0x010a
        /*1056*/ 	.byte	0xff
	.zero		1


	//   ....[247]....
        /*1058*/ 	.word	0x000090a0
        /*105c*/ 	.word	0x00000000
        /*1060*/ 	.word	0x00000000
        /*1064*/ 	.short	0x010a
        /*1066*/ 	.byte	0xff
	.zero		1


	//   ....[248]....
        /*1068*/ 	.word	0x00009100
        /*106c*/ 	.word	0x00000000
        /*1070*/ 	.word	0x00000000
        /*1074*/ 	.short	0x010a
        /*1076*/ 	.byte	0xff
	.zero		1


	//   ....[249]....
        /*1078*/ 	.word	0x00009160
        /*107c*/ 	.word	0x00000000
        /*1080*/ 	.word	0x00000000
        /*1084*/ 	.short	0x010a
        /*1086*/ 	.byte	0xff
	.zero		1


	//   ....[250]....
        /*1088*/ 	.word	0x000091c0
        /*108c*/ 	.word	0x00000000
        /*1090*/ 	.word	0x00000000
        /*1094*/ 	.short	0x010a
        /*1096*/ 	.byte	0xff
	.zero		1


	//   ....[251]....
        /*1098*/ 	.word	0x00009220
        /*109c*/ 	.word	0x00000000
        /*10a0*/ 	.word	0x00000000
        /*10a4*/ 	.short	0x010a
        /*10a6*/ 	.byte	0xff
	.zero		1


	//   ....[252]....
        /*10a8*/ 	.word	0x00009280
        /*10ac*/ 	.word	0x00000000
        /*10b0*/ 	.word	0x00000000
        /*10b4*/ 	.short	0x010a
        /*10b6*/ 	.byte	0xff
	.zero		1


	//   ....[253]....
        /*10b8*/ 	.word	0x000092e0
        /*10bc*/ 	.word	0x00000000
        /*10c0*/ 	.word	0x00000000
        /*10c4*/ 	.short	0x010a
        /*10c6*/ 	.byte	0xff
	.zero		1


	//   ....[254]....
        /*10c8*/ 	.word	0x00009340
        /*10cc*/ 	.word	0x00000000
        /*10d0*/ 	.word	0x00000000
        /*10d4*/ 	.short	0x010a
        /*10d6*/ 	.byte	0xff
	.zero		1


	//   ....[255]....
        /*10d8*/ 	.word	0x000093a0
        /*10dc*/ 	.word	0x00000000
        /*10e0*/ 	.word	0x00000000
        /*10e4*/ 	.short	0x010a
        /*10e6*/ 	.byte	0xff
	.zero		1


	//   ....[0]....
        /*10e8*/ 	.word	0x00009400
        /*10ec*/ 	.word	0x00000000
        /*10f0*/ 	.word	0x00000000
        /*10f4*/ 	.short	0x010a
        /*10f6*/ 	.byte	0xff
	.zero		1


	//   ....[1]....
        /*10f8*/ 	.word	0x00009460
        /*10fc*/ 	.word	0x00000000
        /*1100*/ 	.word	0x00000000
        /*1104*/ 	.short	0x010a
        /*1106*/ 	.byte	0xff
	.zero		1


	//   ....[2]....
        /*1108*/ 	.word	0x000094c0
        /*110c*/ 	.word	0x00000000
        /*1110*/ 	.word	0x00000000
        /*1114*/ 	.short	0x010a
        /*1116*/ 	.byte	0xff
	.zero		1


	//   ....[3]....
        /*1118*/ 	.word	0x00009520
        /*111c*/ 	.word	0x00000000
        /*1120*/ 	.word	0x00000000
        /*1124*/ 	.short	0x010a
        /*1126*/ 	.byte	0xff
	.zero		1


	//   ....[4]....
        /*1128*/ 	.word	0x00009580
        /*112c*/ 	.word	0x00000000
        /*1130*/ 	.word	0x00000000
        /*1134*/ 	.short	0x010a
        /*1136*/ 	.byte	0xff
	.zero		1


	//   ....[5]....
        /*1138*/ 	.word	0x000095e0
        /*113c*/ 	.word	0x00000000
        /*1140*/ 	.word	0x00000000
        /*1144*/ 	.short	0x010a
        /*1146*/ 	.byte	0xff
	.zero		1


	//   ....[6]....
        /*1148*/ 	.word	0x00009640
        /*114c*/ 	.word	0x00000000
        /*1150*/ 	.word	0x00000000
        /*1154*/ 	.short	0x010a
        /*1156*/ 	.byte	0xff
	.zero		1


	//   ....[7]....
        /*1158*/ 	.word	0x000096a0
        /*115c*/ 	.word	0x00000000
        /*1160*/ 	.word	0x00000000
        /*1164*/ 	.short	0x010a
        /*1166*/ 	.byte	0xff
	.zero		1


	//   ....[8]....
        /*1168*/ 	.word	0x00009700
        /*116c*/ 	.word	0x00000000
        /*1170*/ 	.word	0x00000000
        /*1174*/ 	.short	0x010a
        /*1176*/ 	.byte	0xff
	.zero		1


	//   ....[9]....
        /*1178*/ 	.word	0x00009760
        /*117c*/ 	.word	0x00000000
        /*1180*/ 	.word	0x00000000
        /*1184*/ 	.short	0x010a
        /*1186*/ 	.byte	0xff
	.zero		1


	//   ....[10]....
        /*1188*/ 	.word	0x000097c0
        /*118c*/ 	.word	0x00000000
        /*1190*/ 	.word	0x00000000
        /*1194*/ 	.short	0x010a
        /*1196*/ 	.byte	0xff
	.zero		1


	//   ....[11]....
        /*1198*/ 	.word	0x00009820
        /*119c*/ 	.word	0x00000000
        /*11a0*/ 	.word	0x00000000
        /*11a4*/ 	.short	0x010a
        /*11a6*/ 	.byte	0xff
	.zero		1


	//   ....[12]....
        /*11a8*/ 	.word	0x00009880
        /*11ac*/ 	.word	0x00000000
        /*11b0*/ 	.word	0x00000000
        /*11b4*/ 	.short	0x010a
        /*11b6*/ 	.byte	0xff
	.zero		1


	//   ....[13]....
        /*11b8*/ 	.word	0x000098e0
        /*11bc*/ 	.word	0x00000000
        /*11c0*/ 	.word	0x00000000
        /*11c4*/ 	.short	0x010a
        /*11c6*/ 	.byte	0xff
	.zero		1


	//   ....[14]....
        /*11c8*/ 	.word	0x00009940
        /*11cc*/ 	.word	0x00000000
        /*11d0*/ 	.word	0x00000000
        /*11d4*/ 	.short	0x010a
        /*11d6*/ 	.byte	0xff
	.zero		1


	//   ....[15]....
        /*11d8*/ 	.word	0x000099a0
        /*11dc*/ 	.word	0x00000000
        /*11e0*/ 	.word	0x00000000
        /*11e4*/ 	.short	0x010a
        /*11e6*/ 	.byte	0xff
	.zero		1


	//   ....[16]....
        /*11e8*/ 	.word	0x00009a00
        /*11ec*/ 	.word	0x00000000
        /*11f0*/ 	.word	0x00000000
        /*11f4*/ 	.short	0x010a
        /*11f6*/ 	.byte	0xff
	.zero		1


	//   ....[17]....
        /*11f8*/ 	.word	0x00009a60
        /*11fc*/ 	.word	0x00000000
        /*1200*/ 	.word	0x00000000
        /*1204*/ 	.short	0x010a
        /*1206*/ 	.byte	0xff
	.zero		1


	//   ....[18]....
        /*1208*/ 	.word	0x00009ac0
        /*120c*/ 	.word	0x00000000
        /*1210*/ 	.word	0x00000000
        /*1214*/ 	.short	0x010a
        /*1216*/ 	.byte	0xff
	.zero		1


	//   ....[19]....
        /*1218*/ 	.word	0x00009b20
        /*121c*/ 	.word	0x00000000
        /*1220*/ 	.word	0x00000000
        /*1224*/ 	.short	0x010a
        /*1226*/ 	.byte	0xff
	.zero		1


	//   ....[20]....
        /*1228*/ 	.word	0x00009b80
        /*122c*/ 	.word	0x00000000
        /*1230*/ 	.word	0x00000000
        /*1234*/ 	.short	0x010a
        /*1236*/ 	.byte	0xff
	.zero		1


	//   ....[21]....
        /*1238*/ 	.word	0x00009be0
        /*123c*/ 	.word	0x00000000
        /*1240*/ 	.word	0x00000000
        /*1244*/ 	.short	0x010a
        /*1246*/ 	.byte	0xff
	.zero		1


	//   ....[22]....
        /*1248*/ 	.word	0x00009c40
        /*124c*/ 	.word	0x00000000
        /*1250*/ 	.word	0x00000000
        /*1254*/ 	.short	0x010a
        /*1256*/ 	.byte	0xff
	.zero		1


	//   ....[23]....
        /*1258*/ 	.word	0x00009ca0
        /*125c*/ 	.word	0x00000000
        /*1260*/ 	.word	0x00000000
        /*1264*/ 	.short	0x010a
        /*1266*/ 	.byte	0xff
	.zero		1


	//   ....[24]....
        /*1268*/ 	.word	0x00009d00
        /*126c*/ 	.word	0x00000000
        /*1270*/ 	.word	0x00000000
        /*1274*/ 	.short	0x010a
        /*1276*/ 	.byte	0xff
	.zero		1


	//   ....[25]....
        /*1278*/ 	.word	0x00009d60
        /*127c*/ 	.word	0x00000000
        /*1280*/ 	.word	0x00000000
        /*1284*/ 	.short	0x010a
        /*1286*/ 	.byte	0xff
	.zero		1


	//   ....[26]....
        /*1288*/ 	.word	0x00009dc0
        /*128c*/ 	.word	0x00000000
        /*1290*/ 	.word	0x00000000
        /*1294*/ 	.short	0x010a
        /*1296*/ 	.byte	0xff
	.zero		1


	//   ....[27]....
        /*1298*/ 	.word	0x00009e20
        /*129c*/ 	.word	0x00000000
        /*12a0*/ 	.word	0x00000000
        /*12a4*/ 	.short	0x010a
        /*12a6*/ 	.byte	0xff
	.zero		1


	//   ....[28]....
        /*12a8*/ 	.word	0x00009e70
        /*12ac*/ 	.word	0x00000002
        /*12b0*/ 	.word	0x000003e0
        /*12b4*/ 	.short	0x010a
        /*12b6*/ 	.byte	0xff
	.zero		1


	//   ....[29]....
        /*12b8*/ 	.word	0x00009ed0
        /*12bc*/ 	.word	0x00000002
        /*12c0*/ 	.word	0x00000390
        /*12c4*/ 	.short	0x010a
        /*12c6*/ 	.byte	0xff
	.zero		1


	//   ....[30]....
        /*12c8*/ 	.word	0x00009f20
        /*12cc*/ 	.word	0x00000002
        /*12d0*/ 	.word	0x00000380
        /*12d4*/ 	.short	0x010a
        /*12d6*/ 	.byte	0xff
	.zero		1


	//   ....[31]....
        /*12d8*/ 	.word	0x00009f80
        /*12dc*/ 	.word	0x00000000
        /*12e0*/ 	.word	0x00000390
        /*12e4*/ 	.short	0x010a
        /*12e6*/ 	.byte	0xff
	.zero		1


	//   ....[32]....
        /*12e8*/ 	.word	0x00009fd0
        /*12ec*/ 	.word	0x00000000
        /*12f0*/ 	.word	0x00000380
        /*12f4*/ 	.short	0x010a
        /*12f6*/ 	.byte	0xff
	.zero		1


	//   ....[33]....
        /*12f8*/ 	.word	0x0000a030
        /*12fc*/ 	.word	0x00000002
        /*1300*/ 	.word	0x000003c0
        /*1304*/ 	.short	0x010a
        /*1306*/ 	.byte	0xff
	.zero		1


	//   ....[34]....
        /*1308*/ 	.word	0x0000a090
        /*130c*/ 	.word	0x00000000
        /*1310*/ 	.word	0x00000000
        /*1314*/ 	.short	0x010a
        /*1316*/ 	.byte	0xff
	.zero		1


	//   ....[35]....
        /*1318*/ 	.word	0x0000a0f0
        /*131c*/ 	.word	0x00000000
        /*1320*/ 	.word	0x00000000
        /*1324*/ 	.short	0x010a
        /*1326*/ 	.byte	0xff
	.zero		1


	//   ....[36]....
        /*1328*/ 	.word	0x0000a150
        /*132c*/ 	.word	0x00000000
        /*1330*/ 	.word	0x00000000
        /*1334*/ 	.short	0x010a
        /*1336*/ 	.byte	0xff
	.zero		1


	//   ....[37]....
        /*1338*/ 	.word	0x0000a1b0
        /*133c*/ 	.word	0x00000000
        /*1340*/ 	.word	0x00000000
        /*1344*/ 	.short	0x010a
        /*1346*/ 	.byte	0xff
	.zero		1


	//   ....[38]....
        /*1348*/ 	.word	0x0000a210
        /*134c*/ 	.word	0x00000000
        /*1350*/ 	.word	0x00000000
        /*1354*/ 	.short	0x010a
        /*1356*/ 	.byte	0xff
	.zero		1


	//   ....[39]....
        /*1358*/ 	.word	0x0000a260
        /*135c*/ 	.word	0x0000000c
        /*1360*/ 	.word	0x00000380
        /*1364*/ 	.short	0x010a
        /*1366*/ 	.byte	0xff
	.zero		1


	//   ....[40]....
        /*1368*/ 	.word	0x0000a2c0
        /*136c*/ 	.word	0x00000000
        /*1370*/ 	.word	0x00000378
        /*1374*/ 	.short	0x010a
        /*1376*/ 	.byte	0xff
	.zero		1


	//   ....[41]....
        /*1378*/ 	.word	0x0000a320
        /*137c*/ 	.word	0x00000000
        /*1380*/ 	.word	0x00000368
        /*1384*/ 	.short	0x010a
        /*1386*/ 	.byte	0xff
	.zero		1


	//   ....[42]....
        /*1388*/ 	.word	0x0000a370
        /*138c*/ 	.word	0x00000003
        /*1390*/ 	.word	0x00000380
        /*1394*/ 	.short	0x010a
        /*1396*/ 	.byte	0xff
	.zero		1


	//   ....[43]....
        /*1398*/ 	.word	0x0000a3d0
        /*139c*/ 	.word	0x00000000
        /*13a0*/ 	.word	0x00000360
        /*13a4*/ 	.short	0x010a
        /*13a6*/ 	.byte	0xff
	.zero		1


	//   ....[44]....
        /*13a8*/ 	.word	0x0000a420
        /*13ac*/ 	.word	0x00000016
        /*13b0*/ 	.word	0x000003a0
        /*13b4*/ 	.short	0x010a
        /*13b6*/ 	.byte	0xff
	.zero		1


	//----- nvinfo : EIATTR_NUM_MBARRIERS
	.align		4
.L_47:
        /*13b8*/ 	.byte	0x03, 0x38
        /*13ba*/ 	.short	0x0080


	//----- nvinfo : EIATTR_EXIT_INSTR_OFFSETS
	.align		4
        /*13bc*/ 	.byte	0x04, 0x1c
        /*13be*/ 	.short	(.L_49 - .L_48)


	//   ....[0]....
.L_48:
        /*13c0*/ 	.word	0x00004c80


	//   ....[1]....
        /*13c4*/ 	.word	0x00005170


	//   ....[2]....
        /*13c8*/ 	.word	0x000051d0


	//   ....[3]....
        /*13cc*/ 	.word	0x00005ff0


	//   ....[4]....
        /*13d0*/ 	.word	0x00006ba0


	//   ....[5]....
        /*13d4*/ 	.word	0x00006be0


	//   ....[6]....
        /*13d8*/ 	.word	0x00008920


	//----- nvinfo : EIATTR_MAX_THREADS
	.align		4
.L_49:
        /*13dc*/ 	.byte	0x04, 0x05
        /*13de*/ 	.short	(.L_51 - .L_50)
.L_50:
        /*13e0*/ 	.word	0x00000100
        /*13e4*/ 	.word	0x00000001
        /*13e8*/ 	.word	0x00000001


	//----- nvinfo : EIATTR_CRS_STACK_SIZE
	.align		4
.L_51:
        /*13ec*/ 	.byte	0x04, 0x1e
        /*13ee*/ 	.short	(.L_53 - .L_52)
.L_52:
        /*13f0*/ 	.word	0x00000000


	//----- nvinfo : EIATTR_CBANK_PARAM_SIZE
	.align		4
.L_53:
        /*13f4*/ 	.byte	0x03, 0x19
        /*13f6*/ 	.short	0x0800


	//----- nvinfo : EIATTR_PARAM_CBANK
	.align		4
        /*13f8*/ 	.byte	0x04, 0x0a
        /*13fa*/ 	.short	(.L_55 - .L_54)
	.align		4
.L_54:
        /*13fc*/ 	.word	index@(.nv.constant0._ZN7cutlass13device_kernelINS_4gemm6kernel13GemmUniversalIN4cute5tupleIJiiiiEEENS1_10collective13CollectiveMmaINS1_35MainloopSm100TmaUmmaWarpSpecializedILi54ELi2ELi4ENS5_IJNS4_1CILi2EEENSA_ILi4EEENSA_ILi1EEEEEEEENS5_IJNSA_ILi64EEESG_NSA_ILi32EEEEEENS_12float_e4m3_tENS5_IJlSD_lEEESJ_SK_NS4_8TiledMMAINS4_8MMA_AtomIJNS4_10MMA_TraitsINS4_19SM100_MMA_F8F6F4_SSEJSJ_SJ_fSG_SG_NS4_17integral_constantINS4_4UMMA5MajorELSR_0EEESS_NSP_INSQ_7ScaleInELST_0EEESU_EEEEEENS4_6LayoutINS5_IJSD_SD_SD_EEENS5_IJNSA_ILi0EEESZ_SZ_EEEEENS5_IJNS4_10UnderscoreES12_S12_EEEEENS4_23SM90_TMA_LOAD_MULTICASTENS4_14ComposedLayoutINS4_7SwizzleILi1ELi4ELi3EEENS4_18smem_ptr_flag_bitsILi8EEENSX_INS5_IJNSA_ILi8EEESH_EEENS5_IJSH_SD_EEEEEEEvNS4_8identityES15_S1F_vS1G_EENS_8epilogue10collective18CollectiveEpilogueINS1I_23Sm100TmaWarpSpecializedILi1ELi1ELi32ELb0ELb0EEEJSI_NS5_IJNSX_ISG_SD_EES1N_EEESJ_SK_SJ_SK_NS1I_6fusion15FusionCallbacksIS1M_NS1P_17LinearCombinationISJ_fSJ_fLNS_15FloatRoundStyleE2EEESI_S1O_JEEENS4_5SM1004TMEM4LOAD26SM100_TMEM_LOAD_16dp32b32xENS4_13SM90_TMA_LOADENS16_INS17_ILi2ELi4ELi3EEES1A_NSX_INS5_IJS1B_SG_EEENS5_IJSG_SD_EEEEEEENS4_39AutoVectorizingCopyWithAssumedAlignmentILi128EEENS4_14SM90_TMA_STOREES24_S26_S26_EEEvvEEEEvNT_6ParamsE)
        /*1400*/ 	.short	0x0380
        /*1402*/ 	.short	0x0800


	//----- nvinfo : EIATTR_SW_WAR
	.align		4
.L_55:
        /*1404*/ 	.byte	0x04, 0x36
        /*1406*/ 	.short	(.L_57 - .L_56)
.L_56:
        /*1408*/ 	.word	0x00000008
.L_57:


//--------------------- .nv.callgraph             --------------------------
	.section	.nv.callgraph,"",@"SHT_CUDA_CALLGRAPH"
	.align	4
	.sectionentsize	8
	.align		4
        /*0000*/ 	.word	0x00000000
	.align		4
        /*0004*/ 	.word	0xffffffff
	.align		4
        /*0008*/ 	.word	index@(_ZN7cutlass13device_kernelINS_4gemm6kernel13GemmUniversalIN4cute5tupleIJiiiiEEENS1_10collective13CollectiveMmaINS1_35MainloopSm100TmaUmmaWarpSpecializedILi54ELi2ELi4ENS5_IJNS4_1CILi2EEENSA_ILi4EEENSA_ILi1EEEEEEEENS5_IJNSA_ILi64EEESG_NSA_ILi32EEEEEENS_12float_e4m3_tENS5_IJlSD_lEEESJ_SK_NS4_8TiledMMAINS4_8MMA_AtomIJNS4_10MMA_TraitsINS4_19SM100_MMA_F8F6F4_SSEJSJ_SJ_fSG_SG_NS4_17integral_constantINS4_4UMMA5MajorELSR_0EEESS_NSP_INSQ_7ScaleInELST_0EEESU_EEEEEENS4_6LayoutINS5_IJSD_SD_SD_EEENS5_IJNSA_ILi0EEESZ_SZ_EEEEENS5_IJNS4_10UnderscoreES12_S12_EEEEENS4_23SM90_TMA_LOAD_MULTICASTENS4_14ComposedLayoutINS4_7SwizzleILi1ELi4ELi3EEENS4_18smem_ptr_flag_bitsILi8EEENSX_INS5_IJNSA_ILi8EEESH_EEENS5_IJSH_SD_EEEEEEEvNS4_8identityES15_S1F_vS1G_EENS_8epilogue10collective18CollectiveEpilogueINS1I_23Sm100TmaWarpSpecializedILi1ELi1ELi32ELb0ELb0EEEJSI_NS5_IJNSX_ISG_SD_EES1N_EEESJ_SK_SJ_SK_NS1I_6fusion15FusionCallbacksIS1M_NS1P_17LinearCombinationISJ_fSJ_fLNS_15FloatRoundStyleE2EEESI_S1O_JEEENS4_5SM1004TMEM4LOAD26SM100_TMEM_LOAD_16dp32b32xENS4_13SM90_TMA_LOADENS16_INS17_ILi2ELi4ELi3EEES1A_NSX_INS5_IJS1B_SG_EEENS5_IJSG_SD_EEEEEEENS4_39AutoVectorizingCopyWithAssumedAlignmentILi128EEENS4_14SM90_TMA_STOREES24_S26_S26_EEEvvEEEEvNT_6ParamsE)
	.align		4
        /*000c*/ 	.word	index@(__assertfail)
	.align		4
        /*0010*/ 	.word	0x00000000
	.align		4
        /*0014*/ 	.word	0xfffffffe
	.align		4
        /*0018*/ 	.word	0x00000000
	.align		4
        /*001c*/ 	.word	0xfffffffd
	.align		4
        /*0020*/ 	.word	0x00000000
	.align		4
        /*0024*/ 	.word	0xfffffffc


//--------------------- .nv.constant4             --------------------------
	.section	.nv.constant4,"a",@progbits
	.align	8
	.align		8
.nv.constant4:
        /*0000*/ 	.dword	__assertfail
	.align		8
        /*0008*/ 	.dword	__unnamed_1
	.align		8
        /*0010*/ 	.dword	__unnamed_2
	.align		8
        /*0018*/ 	.dword	_ZN40_INTERNAL_8899bf4c_4_k_cu_1664e496_299604cuda3std3__45__cpo5beginE
	.align		8
        /*0020*/ 	.dword	_ZN40_INTERNAL_8899bf4c_4_k_cu_1664e496_299604cuda3std3__45__cpo3endE
	.align		8
        /*0028*/ 	.dword	_ZN40_INTERNAL_8899bf4c_4_k_cu_1664e496_299604cuda3std3__45__cpo6cbeginE
	.align		8
        /*0030*/ 	.dword	_ZN40_INTERNAL_8899bf4c_4_k_cu_1664e496_299604cuda3std3__45__cpo4cendE
	.align		8
        /*0038*/ 	.dword	_ZN40_INTERNAL_8899bf4c_4_k_cu_1664e496_299604cuda3std3__442_GLOBAL__N__8899bf4c_4_k_cu_1664e496_299606ignoreE
	.align		8
        /*0040*/ 	.dword	_ZN40_INTERNAL_8899bf4c_4_k_cu_1664e496_299604cuda3std3__419piecewise_constructE
	.align		8
        /*0048*/ 	.dword	_ZN40_INTERNAL_8899bf4c_4_k_cu_1664e496_299604cuda3std3__48in_placeE
	.align		8
        /*0050*/ 	.dword	_ZN40_INTERNAL_8899bf4c_4_k_cu_1664e496_299604cuda3std6ranges3__45__cpo4swapE
	.align		8
        /*0058*/ 	.dword	_ZN40_INTERNAL_8899bf4c_4_k_cu_1664e496_299604cuda3std6ranges3__45__cpo9iter_moveE
	.align		8
        /*0060*/ 	.dword	_ZN40_INTERNAL_8899bf4c_4_k_cu_1664e496_299604cute7productE
	.align		8
        /*0068*/ 	.dword	_ZN40_INTERNAL_8899bf4c_4_k_cu_1664e496_299604cute1_E
	.align		8
        /*0070*/ 	.dword	$str$25
	.align		8
        /*0078*/ 	.dword	$str$26
	.align		8
        /*0080*/ 	.dword	$str$27
	.align		8
        /*0088*/ 	.dword	$str$28


//--------------------- .text._ZN7cutlass13device_kernelINS_4gemm6kernel13GemmUniversalIN4cute5tupleIJiiiiEEENS1_10collective13CollectiveMmaINS1_35MainloopSm100TmaUmmaWarpSpecializedILi54ELi2ELi4ENS5_IJNS4_1CILi2EEENSA_ILi4EEENSA_ILi1EEEEEEEENS5_IJNSA_ILi64EEESG_NSA_ILi32EEEEEENS_12float_e4m3_tENS5_IJlSD_lEEESJ_SK_NS4_8TiledMMAINS4_8MMA_AtomIJNS4_10MMA_TraitsINS4_19SM100_MMA_F8F6F4_SSEJSJ_SJ_fSG_SG_NS4_17integral_constantINS4_4UMMA5MajorELSR_0EEESS_NSP_INSQ_7ScaleInELST_0EEESU_EEEEEENS4_6LayoutINS5_IJSD_SD_SD_EEENS5_IJNSA_ILi0EEESZ_SZ_EEEEENS5_IJNS4_10UnderscoreES12_S12_EEEEENS4_23SM90_TMA_LOAD_MULTICASTENS4_14ComposedLayoutINS4_7SwizzleILi1ELi4ELi3EEENS4_18smem_ptr_flag_bitsILi8EEENSX_INS5_IJNSA_ILi8EEESH_EEENS5_IJSH_SD_EEEEEEEvNS4_8identityES15_S1F_vS1G_EENS_8epilogue10collective18CollectiveEpilogueINS1I_23Sm100TmaWarpSpecializedILi1ELi1ELi32ELb0ELb0EEEJSI_NS5_IJNSX_ISG_SD_EES1N_EEESJ_SK_SJ_SK_NS1I_6fusion15FusionCallbacksIS1M_NS1P_17LinearCombinationISJ_fSJ_fLNS_15FloatRoundStyleE2EEESI_S1O_JEEENS4_5SM1004TMEM4LOAD26SM100_TMEM_LOAD_16dp32b32xENS4_13SM90_TMA_LOADENS16_INS17_ILi2ELi4ELi3EEES1A_NSX_INS5_IJS1B_SG_EEENS5_IJSG_SD_EEEEEEENS4_39AutoVectorizingCopyWithAssumedAlignmentILi128EEENS4_14SM90_TMA_STOREES24_S26_S26_EEEvvEEEEvNT_6ParamsE --------------------------
	.section	.text._ZN7cutlass13device_kernelINS_4gemm6kernel13GemmUniversalIN4cute5tupleIJiiiiEEENS1_10collective13CollectiveMmaINS1_35MainloopSm100TmaUmmaWarpSpecializedILi54ELi2ELi4ENS5_IJNS4_1CILi2EEENSA_ILi4EEENSA_ILi1EEEEEEEENS5_IJNSA_ILi64EEESG_NSA_ILi32EEEEEENS_12float_e4m3_tENS5_IJlSD_lEEESJ_SK_NS4_8TiledMMAINS4_8MMA_AtomIJNS4_10MMA_TraitsINS4_19SM100_MMA_F8F6F4_SSEJSJ_SJ_fSG_SG_NS4_17integral_constantINS4_4UMMA5MajorELSR_0EEESS_NSP_INSQ_7ScaleInELST_0EEESU_EEEEEENS4_6LayoutINS5_IJSD_SD_SD_EEENS5_IJNSA_ILi0EEESZ_SZ_EEEEENS5_IJNS4_10UnderscoreES12_S12_EEEEENS4_23SM90_TMA_LOAD_MULTICASTENS4_14ComposedLayoutINS4_7SwizzleILi1ELi4ELi3EEENS4_18smem_ptr_flag_bitsILi8EEENSX_INS5_IJNSA_ILi8EEESH_EEENS5_IJSH_SD_EEEEEEEvNS4_8identityES15_S1F_vS1G_EENS_8epilogue10collective18CollectiveEpilogueINS1I_23Sm100TmaWarpSpecializedILi1ELi1ELi32ELb0ELb0EEEJSI_NS5_IJNSX_ISG_SD_EES1N_EEESJ_SK_SJ_SK_NS1I_6fusion15FusionCallbacksIS1M_NS1P_17LinearCombinationISJ_fSJ_fLNS_15FloatRoundStyleE2EEESI_S1O_JEEENS4_5SM1004TMEM4LOAD26SM100_TMEM_LOAD_16dp32b32xENS4_13SM90_TMA_LOADENS16_INS17_ILi2ELi4ELi3EEES1A_NSX_INS5_IJS1B_SG_EEENS5_IJSG_SD_EEEEEEENS4_39AutoVectorizingCopyWithAssumedAlignmentILi128EEENS4_14SM90_TMA_STOREES24_S26_S26_EEEvvEEEEvNT_6ParamsE,"ax",@progbits
	.align	128
.text._ZN7cutlass13device_kernelINS_4gemm6kernel13GemmUniversalIN4cute5tupleIJiiiiEEENS1_10collective13CollectiveMmaINS1_35MainloopSm100TmaUmmaWarpSpecializedILi54ELi2ELi4ENS5_IJNS4_1CILi2EEENSA_ILi4EEENSA_ILi1EEEEEEEENS5_IJNSA_ILi64EEESG_NSA_ILi32EEEEEENS_12float_e4m3_tENS5_IJlSD_lEEESJ_SK_NS4_8TiledMMAINS4_8MMA_AtomIJNS4_10MMA_TraitsINS4_19SM100_MMA_F8F6F4_SSEJSJ_SJ_fSG_SG_NS4_17integral_constantINS4_4UMMA5MajorELSR_0EEESS_NSP_INSQ_7ScaleInELST_0EEESU_EEEEEENS4_6LayoutINS5_IJSD_SD_SD_EEENS5_IJNSA_ILi0EEESZ_SZ_EEEEENS5_IJNS4_10UnderscoreES12_S12_EEEEENS4_23SM90_TMA_LOAD_MULTICASTENS4_14ComposedLayoutINS4_7SwizzleILi1ELi4ELi3EEENS4_18smem_ptr_flag_bitsILi8EEENSX_INS5_IJNSA_ILi8EEESH_EEENS5_IJSH_SD_EEEEEEEvNS4_8identityES15_S1F_vS1G_EENS_8epilogue10collective18CollectiveEpilogueINS1I_23Sm100TmaWarpSpecializedILi1ELi1ELi32ELb0ELb0EEEJSI_NS5_IJNSX_ISG_SD_EES1N_EEESJ_SK_SJ_SK_NS1I_6fusion15FusionCallbacksIS1M_NS1P_17LinearCombinationISJ_fSJ_fLNS_15FloatRoundStyleE2EEESI_S1O_JEEENS4_5SM1004TMEM4LOAD26SM100_TMEM_LOAD_16dp32b32xENS4_13SM90_TMA_LOADENS16_INS17_ILi2ELi4ELi3EEES1A_NSX_INS5_IJS1B_SG_EEENS5_IJSG_SD_EEEEEEENS4_39AutoVectorizingCopyWithAssumedAlignmentILi128EEENS4_14SM90_TMA_STOREES24_S26_S26_EEEvvEEEEvNT_6ParamsE:
        .type           _ZN7cutlass13device_kernelINS_4gemm6kernel13GemmUniversalIN4cute5tupleIJiiiiEEENS1_10collective13CollectiveMmaINS1_35MainloopSm100TmaUmmaWarpSpecializedILi54ELi2ELi4ENS5_IJNS4_1CILi2EEENSA_ILi4EEENSA_ILi1EEEEEEEENS5_IJNSA_ILi64EEESG_NSA_ILi32EEEEEENS_12float_e4m3_tENS5_IJlSD_lEEESJ_SK_NS4_8TiledMMAINS4_8MMA_AtomIJNS4_10MMA_TraitsINS4_19SM100_MMA_F8F6F4_SSEJSJ_SJ_fSG_SG_NS4_17integral_constantINS4_4UMMA5MajorELSR_0EEESS_NSP_INSQ_7ScaleInELST_0EEESU_EEEEEENS4_6LayoutINS5_IJSD_SD_SD_EEENS5_IJNSA_ILi0EEESZ_SZ_EEEEENS5_IJNS4_10UnderscoreES12_S12_EEEEENS4_23SM90_TMA_LOAD_MULTICASTENS4_14ComposedLayoutINS4_7SwizzleILi1ELi4ELi3EEENS4_18smem_ptr_flag_bitsILi8EEENSX_INS5_IJNSA_ILi8EEESH_EEENS5_IJSH_SD_EEEEEEEvNS4_8identityES15_S1F_vS1G_EENS_8epilogue10collective18CollectiveEpilogueINS1I_23Sm100TmaWarpSpecializedILi1ELi1ELi32ELb0ELb0EEEJSI_NS5_IJNSX_ISG_SD_EES1N_EEESJ_SK_SJ_SK_NS1I_6fusion15FusionCallbacksIS1M_NS1P_17LinearCombinationISJ_fSJ_fLNS_15FloatRoundStyleE2EEESI_S1O_JEEENS4_5SM1004TMEM4LOAD26SM100_TMEM_LOAD_16dp32b32xENS4_13SM90_TMA_LOADENS16_INS17_ILi2ELi4ELi3EEES1A_NSX_INS5_IJS1B_SG_EEENS5_IJSG_SD_EEEEEEENS4_39AutoVectorizingCopyWithAssumedAlignmentILi128EEENS4_14SM90_TMA_STOREES24_S26_S26_EEEvvEEEEvNT_6ParamsE,@function
        .size           _ZN7cutlass13device_kernelINS_4gemm6kernel13GemmUniversalIN4cute5tupleIJiiiiEEENS1_10collective13CollectiveMmaINS1_35MainloopSm100TmaUmmaWarpSpecializedILi54ELi2ELi4ENS5_IJNS4_1CILi2EEENSA_ILi4EEENSA_ILi1EEEEEEEENS5_IJNSA_ILi64EEESG_NSA_ILi32EEEEEENS_12float_e4m3_tENS5_IJlSD_lEEESJ_SK_NS4_8TiledMMAINS4_8MMA_AtomIJNS4_10MMA_TraitsINS4_19SM100_MMA_F8F6F4_SSEJSJ_SJ_fSG_SG_NS4_17integral_constantINS4_4UMMA5MajorELSR_0EEESS_NSP_INSQ_7ScaleInELST_0EEESU_EEEEEENS4_6LayoutINS5_IJSD_SD_SD_EEENS5_IJNSA_ILi0EEESZ_SZ_EEEEENS5_IJNS4_10UnderscoreES12_S12_EEEEENS4_23SM90_TMA_LOAD_MULTICASTENS4_14ComposedLayoutINS4_7SwizzleILi1ELi4ELi3EEENS4_18smem_ptr_flag_bitsILi8EEENSX_INS5_IJNSA_ILi8EEESH_EEENS5_IJSH_SD_EEEEEEEvNS4_8identityES15_S1F_vS1G_EENS_8epilogue10collective18CollectiveEpilogueINS1I_23Sm100TmaWarpSpecializedILi1ELi1ELi32ELb0ELb0EEEJSI_NS5_IJNSX_ISG_SD_EES1N_EEESJ_SK_SJ_SK_NS1I_6fusion15FusionCallbacksIS1M_NS1P_17LinearCombinationISJ_fSJ_fLNS_15FloatRoundStyleE2EEESI_S1O_JEEENS4_5SM1004TMEM4LOAD26SM100_TMEM_LOAD_16dp32b32xENS4_13SM90_TMA_LOADENS16_INS17_ILi2ELi4ELi3EEES1A_NSX_INS5_IJS1B_SG_EEENS5_IJSG_SD_EEEEEEENS4_39AutoVectorizingCopyWithAssumedAlignmentILi128EEENS4_14SM90_TMA_STOREES24_S26_S26_EEEvvEEEEvNT_6ParamsE,(.L_x_286 - _ZN7cutlass13device_kernelINS_4gemm6kernel13GemmUniversalIN4cute5tupleIJiiiiEEENS1_10collective13CollectiveMmaINS1_35MainloopSm100TmaUmmaWarpSpecializedILi54ELi2ELi4ENS5_IJNS4_1CILi2EEENSA_ILi4EEENSA_ILi1EEEEEEEENS5_IJNSA_ILi64EEESG_NSA_ILi32EEEEEENS_12float_e4m3_tENS5_IJlSD_lEEESJ_SK_NS4_8TiledMMAINS4_8MMA_AtomIJNS4_10MMA_TraitsINS4_19SM100_MMA_F8F6F4_SSEJSJ_SJ_fSG_SG_NS4_17integral_constantINS4_4UMMA5MajorELSR_0EEESS_NSP_INSQ_7ScaleInELST_0EEESU_EEEEEENS4_6LayoutINS5_IJSD_SD_SD_EEENS5_IJNSA_ILi0EEESZ_SZ_EEEEENS5_IJNS4_10UnderscoreES12_S12_EEEEENS4_23SM90_TMA_LOAD_MULTICASTENS4_14ComposedLayoutINS4_7SwizzleILi1ELi4ELi3EEENS4_18smem_ptr_flag_bitsILi8EEENSX_INS5_IJNSA_ILi8EEESH_EEENS5_IJSH_SD_EEEEEEEvNS4_8identityES15_S1F_vS1G_EENS_8epilogue10collective18CollectiveEpilogueINS1I_23Sm100TmaWarpSpecializedILi1ELi1ELi32ELb0ELb0EEEJSI_NS5_IJNSX_ISG_SD_EES1N_EEESJ_SK_SJ_SK_NS1I_6fusion15FusionCallbacksIS1M_NS1P_17LinearCombinationISJ_fSJ_fLNS_15FloatRoundStyleE2EEESI_S1O_JEEENS4_5SM1004TMEM4LOAD26SM100_TMEM_LOAD_16dp32b32xENS4_13SM90_TMA_LOADENS16_INS17_ILi2ELi4ELi3EEES1A_NSX_INS5_IJS1B_SG_EEENS5_IJSG_SD_EEEEEEENS4_39AutoVectorizingCopyWithAssumedAlignmentILi128EEENS4_14SM90_TMA_STOREES24_S26_S26_EEEvvEEEEvNT_6ParamsE)
        .other          _ZN7cutlass13device_kernelINS_4gemm6kernel13GemmUniversalIN4cute5tupleIJiiiiEEENS1_10collective13CollectiveMmaINS1_35MainloopSm100TmaUmmaWarpSpecializedILi54ELi2ELi4ENS5_IJNS4_1CILi2EEENSA_ILi4EEENSA_ILi1EEEEEEEENS5_IJNSA_ILi64EEESG_NSA_ILi32EEEEEENS_12float_e4m3_tENS5_IJlSD_lEEESJ_SK_NS4_8TiledMMAINS4_8MMA_AtomIJNS4_10MMA_TraitsINS4_19SM100_MMA_F8F6F4_SSEJSJ_SJ_fSG_SG_NS4_17integral_constantINS4_4UMMA5MajorELSR_0EEESS_NSP_INSQ_7ScaleInELST_0EEESU_EEEEEENS4_6LayoutINS5_IJSD_SD_SD_EEENS5_IJNSA_ILi0EEESZ_SZ_EEEEENS5_IJNS4_10UnderscoreES12_S12_EEEEENS4_23SM90_TMA_LOAD_MULTICASTENS4_14ComposedLayoutINS4_7SwizzleILi1ELi4ELi3EEENS4_18smem_ptr_flag_bitsILi8EEENSX_INS5_IJNSA_ILi8EEESH_EEENS5_IJSH_SD_EEEEEEEvNS4_8identityES15_S1F_vS1G_EENS_8epilogue10collective18CollectiveEpilogueINS1I_23Sm100TmaWarpSpecializedILi1ELi1ELi32ELb0ELb0EEEJSI_NS5_IJNSX_ISG_SD_EES1N_EEESJ_SK_SJ_SK_NS1I_6fusion15FusionCallbacksIS1M_NS1P_17LinearCombinationISJ_fSJ_fLNS_15FloatRoundStyleE2EEESI_S1O_JEEENS4_5SM1004TMEM4LOAD26SM100_TMEM_LOAD_16dp32b32xENS4_13SM90_TMA_LOADENS16_INS17_ILi2ELi4ELi3EEES1A_NSX_INS5_IJS1B_SG_EEENS5_IJSG_SD_EEEEEEENS4_39AutoVectorizingCopyWithAssumedAlignmentILi128EEENS4_14SM90_TMA_STOREES24_S26_S26_EEEvvEEEEvNT_6ParamsE,@"STO_CUDA_ENTRY STV_DEFAULT"
_ZN7cutlass13device_kernelINS_4gemm6kernel13GemmUniversalIN4cute5tupleIJiiiiEEENS1_10collective13CollectiveMmaINS1_35MainloopSm100TmaUmmaWarpSpecializedILi54ELi2ELi4ENS5_IJNS4_1CILi2EEENSA_ILi4EEENSA_ILi1EEEEEEEENS5_IJNSA_ILi64EEESG_NSA_ILi32EEEEEENS_12float_e4m3_tENS5_IJlSD_lEEESJ_SK_NS4_8TiledMMAINS4_8MMA_AtomIJNS4_10MMA_TraitsINS4_19SM100_MMA_F8F6F4_SSEJSJ_SJ_fSG_SG_NS4_17integral_constantINS4_4UMMA5MajorELSR_0EEESS_NSP_INSQ_7ScaleInELST_0EEESU_EEEEEENS4_6LayoutINS5_IJSD_SD_SD_EEENS5_IJNSA_ILi0EEESZ_SZ_EEEEENS5_IJNS4_10UnderscoreES12_S12_EEEEENS4_23SM90_TMA_LOAD_MULTICASTENS4_14ComposedLayoutINS4_7SwizzleILi1ELi4ELi3EEENS4_18smem_ptr_flag_bitsILi8EEENSX_INS5_IJNSA_ILi8EEESH_EEENS5_IJSH_SD_EEEEEEEvNS4_8identityES15_S1F_vS1G_EENS_8epilogue10collective18CollectiveEpilogueINS1I_23Sm100TmaWarpSpecializedILi1ELi1ELi32ELb0ELb0EEEJSI_NS5_IJNSX_ISG_SD_EES1N_EEESJ_SK_SJ_SK_NS1I_6fusion15FusionCallbacksIS1M_NS1P_17LinearCombinationISJ_fSJ_fLNS_15FloatRoundStyleE2EEESI_S1O_JEEENS4_5SM1004TMEM4LOAD26SM100_TMEM_LOAD_16dp32b32xENS4_13SM90_TMA_LOADENS16_INS17_ILi2ELi4ELi3EEES1A_NSX_INS5_IJS1B_SG_EEENS5_IJSG_SD_EEEEEEENS4_39AutoVectorizingCopyWithAssumedAlignmentILi128EEENS4_14SM90_TMA_STOREES24_S26_S26_EEEvvEEEEvNT_6ParamsE:
[----:B------:R-:W1:Y:S01]  /*0000*/  LDC R1, c[0x0][0x37c] ;  /* 0x0000df00ff017b82 */ /* 0x000e620000000800 */
[----:B------:R-:W2:Y:S01]  /*0010*/  S2R R76, SR_TID.X ;  /* 0x00000000004c7919 */ /* 0x000ea20000002100 */
[----:B------:R-:W3:Y:S01]  /*0020*/  LDCU.64 UR6, c[0x0][0x890] ;  /* 0x00011200ff0677ac */ /* 0x000ee20008000a00 */
[----:B------:R-:W-:Y:S01]  /*0030*/  PRMT R79, RZ, 0x7610, R79 ;  /* 0x00007610ff4f7816 */ /* 0x000fe2000000004f */
[----:B------:R-:W4:Y:S01]  /*0040*/  LDCU.64 UR52, c[0x0][0x358] ;  /* 0x00006b00ff3477ac */ /* 0x000f220008000a00 */
[----:B------:R-:W-:Y:S02]  /*0050*/  ELECT P3, URZ, PT ;  /* 0x0000000000ff782f */ /* 0x000fe40003860000 */
[----:B---3--:R-:W-:-:S04]  /*0060*/  ISETP.NE.U32.AND P0, PT, RZ, UR6, PT ;  /* 0x00000006ff007c0c */ /* 0x008fc8000bf05070 */
[----:B------:R-:W-:Y:S02]  /*0070*/  ISETP.NE.AND.EX P1, PT, RZ, UR7, PT, P0 ;  /* 0x00000007ff007c0c */ /* 0x000fe4000bf25300 */
[----:B--2---:R-:W-:-:S05]  /*0080*/  SHF.R.U32.HI R80, RZ, 0x5, R76 ;  /* 0x00000005ff507819 */ /* 0x004fca000001164c */
[----:B------:R-:W2:Y:S02]  /*0090*/  SHFL.IDX PT, R0, R80, RZ, 0x1f ;  /* 0x00001fff50007589 */ /* 0x000ea400000e0000 */
[----:B--2---:R-:W-:-:S04]  /*00a0*/  R2UR UR10, R0 ;  /* 0x00000000000a72ca */ /* 0x004fc800000e0000 */
[----:B-1--4-:R-:W-:Y:S05]  /*00b0*/  @P1 BRA `(.L_x_0) ;  /* 0x00000000002c1947 */ /* 0x012fea0003800000 */
[----:B------:R-:W1:Y:S02]  /*00c0*/  LDCU.64 UR4, c[0x0][0x888] ;  /* 0x00011100ff0477ac */ /* 0x000e640008000a00 */
[----:B-1----:R-:W-:-:S04]  /*00d0*/  UISETP.NE.U32.AND UP0, UPT, UR4, URZ, UPT ;  /* 0x000000ff0400728c */ /* 0x002fc8000bf05070 */
[----:B------:R-:W-:-:S09]  /*00e0*/  UISETP.NE.AND.EX UP0, UPT, UR5, URZ, UPT, UP0 ;  /* 0x000000ff0500728c */ /* 0x000fd2000bf05300 */
[----:B------:R-:W-:Y:S05]  /*00f0*/  BRA.U !UP0, `(.L_x_1) ;  /* 0x0000000108107547 */ /* 0x000fea000b800000 */
[----:B------:R-:W1:Y:S02]  /*0100*/  LDC.64 R2, c[0x0][0x888] ;  /* 0x00022200ff027b82 */ /* 0x000e640000000a00 */
[----:B-1----:R1:W5:Y:S01]  /*0110*/  LDG.E R39, desc[UR52][R2.64] ;  /* 0x0000003402277981 */ /* 0x002362000c1e1900 */
[----:B------:R-:W-:Y:S01]  /*0120*/  HFMA2 R79, -RZ, RZ, 0, 5.9604644775390625e-08 ;  /* 0x00000001ff4f7431 */ /* 0x000fe200000001ff */
[----:B------:R-:W-:Y:S05]  /*0130*/  BRA `(.L_x_0) ;  /* 0x00000000000c7947 */ /* 0x000fea0003800000 */
.L_x_1:
[----:B------:R-:W1:Y:S01]  /*0140*/  LDCU UR4, c[0x0][0x880] ;  /* 0x00011000ff0477ac */ /* 0x000e620008000800 */
[----:B------:R-:W-:Y:S01]  /*0150*/  HFMA2 R79, -RZ, RZ, 0, 5.9604644775390625e-08 ;  /* 0x00000001ff4f7431 */ /* 0x000fe200000001ff */
[----:B-1----:R-:W-:-:S07]  /*0160*/  MOV R39, UR4 ;  /* 0x0000000400277c02 */ /* 0x002fce0008000f00 */
.L_x_0:
[----:B------:R-:W2:Y:S02]  /*0170*/  LDCU.64 UR4, c[0x0][0x8b0] ;  /* 0x00011600ff0477ac */ /* 0x000ea40008000a00 */
[----:B--2---:R-:W-:-:S04]  /*0180*/  UISETP.NE.U32.AND UP0, UPT, UR4, URZ, UPT ;  /* 0x000000ff0400728c */ /* 0x004fc8000bf05070 */
[----:B------:R-:W-:-:S09]  /*0190*/  UISETP.NE.AND.EX UP0, UPT, UR5, URZ, UPT, UP0 ;  /* 0x000000ff0500728c */ /* 0x000fd2000bf05300 */
[----:B------:R-:W-:Y:S05]  /*01a0*/  BRA.U UP0, `(.L_x_2) ;  /* 0x0000000100247547 */ /* 0x000fea000b800000 */
[----:B------:R-:W2:Y:S02]  /*01b0*/  LDCU.64 UR4, c[0x0][0x8a8] ;  /* 0x00011500ff0477ac */ /* 0x000ea40008000a00 */
[----:B--2---:R-:W-:-:S04]  /*01c0*/  UISETP.NE.U32.AND UP0, UPT, UR4, URZ, UPT ;  /* 0x000000ff0400728c */ /* 0x004fc8000bf05070 */
[----:B------:R-:W-:-:S09]  /*01d0*/  UISETP.NE.AND.EX UP0, UPT, UR5, URZ, UPT, UP0 ;  /* 0x000000ff0500728c */ /* 0x000fd2000bf05300 */
[----:B------:R-:W-:Y:S05]  /*01e0*/  BRA.U !UP0, `(.L_x_3) ;  /* 0x00000001080c7547 */ /* 0x000fea000b800000 */
[----:B-1----:R-:W1:Y:S02]  /*01f0*/  LDC.64 R2, c[0x0][0x8a8] ;  /* 0x00022a00ff027b82 */ /* 0x002e640000000a00 */
[----:B-1----:R2:W5:Y:S01]  /*0200*/  LDG.E R38, desc[UR52][R2.64] ;  /* 0x0000003402267981 */ /* 0x002562000c1e1900 */
[----:B------:R-:W-:Y:S05]  /*0210*/  BRA `(.L_x_2) ;  /* 0x0000000000087947 */ /* 0x000fea0003800000 */
.L_x_3:
[----:B------:R-:W2:Y:S02]  /*0220*/  LDCU UR4, c[0x0][0x8a0] ;  /* 0x00011400ff0477ac */ /* 0x000ea40008000800 */
[----:B--2---:R-:W-:Y:S02]  /*0230*/  MOV R38, UR4 ;  /* 0x0000000400267c02 */ /* 0x004fe40008000f00 */
.L_x_2:
[----:B------:R-:W-:Y:S01]  /*0240*/  IMAD.U32 R0, RZ, RZ, UR10 ;  /* 0x0000000aff007e24 */ /* 0x000fe2000f8e00ff */
[----:B------:R-:W-:Y:S04]  /*0250*/  BSSY.RECONVERGENT B0, `(.L_x_4) ;  /* 0x000000c000007945 */ /* 0x000fe80003800200 */
[C---:B------:R-:W-:Y:S02]  /*0260*/  ISETP.NE.OR P2, PT, R0.reuse, 0x1, !P3 ;  /* 0x000000010000780c */ /* 0x040fe40005f45670 */
[----:B------:R-:W-:-:S11]  /*0270*/  ISETP.NE.OR P1, PT, R0, 0x3, !P3 ;  /* 0x000000030000780c */ /* 0x000fd60005f25670 */
[----:B------:R-:W-:Y:S05]  /*0280*/  @P2 BRA `(.L_x_5) ;  /* 0x0000000000202947 */ /* 0x000fea0003800000 */
[----:B------:R-:W3:Y:S02]  /*0290*/  LDCU.64 UR4, c[0x0][0x348] ;  /* 0x00006900ff0477ac */ /* 0x000ee40008000a00 */
[----:B---3--:R-:W-:Y:S02]  /*02a0*/  UIADD3 UR8, UP1, UPT, UR4, 0x80, URZ ;  /* 0x0000008004087890 */ /* 0x008fe4000ff3e0ff */
[----:B------:R-:W-:Y:S02]  /*02b0*/  UIADD3 UR4, UP0, UPT, UR4, 0x180, URZ ;  /* 0x0000018004047890 */ /* 0x000fe4000ff1e0ff */
[----:B------:R-:W-:Y:S02]  /*02c0*/  UIADD3.X UR9, UPT, UPT, URZ, UR5, URZ, UP1, !UPT ;  /* 0x00000005ff097290 */ /* 0x000fe40008ffe4ff */
[----:B------:R-:W-:-:S07]  /*02d0*/  UIADD3.X UR5, UPT, UPT, URZ, UR5, URZ, UP0, !UPT ;  /* 0x00000005ff057290 */ /* 0x000fce00087fe4ff */
[----:B------:R3:W-:Y:S02]  /*02e0*/  UTMACCTL.PF [UR8] ;  /* 0x00000000080079b9 */ /* 0x0007e40008040000 */
[----:B------:R3:W-:Y:S02]  /*02f0*/  UTMACCTL.PF [UR4] ;  /* 0x00000000040079b9 */ /* 0x0007e40008040000 */
[----:B---3--:R-:W-:Y:S01]  /*0300*/  NOP ;  /* 0x0000000000007918 */ /* 0x008fe20000000000 */
.L_x_5:
[----:B------:R-:W-:Y:S05]  /*0310*/  BSYNC.RECONVERGENT B0 ;  /* 0x0000000000007941 */ /* 0x000fea0003800200 */
.L_x_4:
[----:B------:R-:W-:Y:S04]  /*0320*/  BSSY.RECONVERGENT B0, `(.L_x_6) ;  /* 0x000000a000007945 */ /* 0x000fe80003800200 */
        /* <DEDUP_REMOVED lines=9> */
.L_x_7:
[----:B------:R-:W-:Y:S05]  /*03c0*/  BSYNC.RECONVERGENT B0 ;  /* 0x0000000000007941 */ /* 0x000fea0003800200 */
.L_x_6:
[----:B------:R-:W3:Y:S01]  /*03d0*/  LDCU.64 UR4, c[0x0][0x888] ;  /* 0x00011100ff0477ac */ /* 0x000ee20008000a00 */
[----:B------:R-:W-:Y:S01]  /*03e0*/  ISETP.NE.AND.EX P0, PT, RZ, UR7, PT, P0 ;  /* 0x00000007ff007c0c */ /* 0x000fe2000bf05300 */
[----:B------:R-:W-:Y:S01]  /*03f0*/  UPLOP3.LUT UP5, UPT, UPT, UPT, UPT, 0x80, 0x8 ;  /* 0x000000000008789c */ /* 0x000fe20003faf070 */
[----:B---3--:R-:W-:-:S04]  /*0400*/  ISETP.NE.U32.AND P1, PT, RZ, UR4, PT ;  /* 0x00000004ff007c0c */ /* 0x008fc8000bf25070 */
[----:B------:R-:W-:-:S13]  /*0410*/  ISETP.NE.AND.EX P1, PT, RZ, UR5, PT, P1 ;  /* 0x00000005ff007c0c */ /* 0x000fda000bf25310 */
[----:B------:R-:W-:Y:S05]  /*0420*/  @P1 BRA P0, `(.L_x_8) ;  /* 0x0000000000281947 */ /* 0x000fea0000000000 */
[----:B------:R-:W-:Y:S01]  /*0430*/  UISETP.NE.U32.AND UP0, UPT, UR6, URZ, UPT ;  /* 0x000000ff0600728c */ /* 0x000fe2000bf05070 */
[----:B-----5:R-:W-:Y:S01]  /*0440*/  FSETP.NEU.AND P0, PT, R39, RZ, PT ;  /* 0x000000ff2700720b */ /* 0x020fe20003f0d000 */
[----:B------:R-:W-:Y:S02]  /*0450*/  UISETP.NE.U32.AND UP2, UPT, UR4, URZ, UPT ;  /* 0x000000ff0400728c */ /* 0x000fe4000bf45070 */
[----:B------:R-:W-:Y:S02]  /*0460*/  UISETP.NE.AND.EX UP1, UPT, UR7, URZ, UPT, UP0 ;  /* 0x000000ff0700728c */ /* 0x000fe4000bf25300 */
[----:B------:R-:W-:-:S04]  /*0470*/  UISETP.NE.AND.EX UP0, UPT, UR5, URZ, UPT, UP2 ;  /* 0x000000ff0500728c */ /* 0x000fc8000bf05320 */
[----:B------:R-:W-:-:S04]  /*0480*/  USEL UR4, URZ, 0xffffffff, UP0 ;  /* 0xffffffffff047887 */ /* 0x000fc80008000000 */
[----:B------:R-:W-:Y:S01]  /*0490*/  VOTEU.ANY UP0, P0 ;  /* 0x0000000000ff7886 */ /* 0x000fe20000000100 */
[----:B------:R-:W-:-:S04]  /*04a0*/  @!UP1 USEL UR4, URZ, 0xffffffff, UP0 ;  /* 0xffffffffff049887 */ /* 0x000fc80008000000 */
[----:B------:R-:W-:-:S04]  /*04b0*/  ULOP3.LUT UR4, UR4, 0x1, URZ, 0xc0, !UPT ;  /* 0x0000000104047892 */ /* 0x000fc8000f8ec0ff */
[----:B------:R-:W-:-:S11]  /*04c0*/  UISETP.NE.U32.AND UP5, UPT, UR4, 0x1, UPT ;  /* 0x000000010400788c */ /* 0x000fd6000bfa5070 */
.L_x_8:
[----:B-12---:R-:W1:Y:S01]  /*04d0*/  SHFL.IDX PT, R2, R80, RZ, 0x1f ;  /* 0x00001fff50027589 */ /* 0x006e6200000e0000 */
[----:B------:R-:W-:-:S04]  /*04e0*/  UISETP.NE.AND UP0, UPT, UR10, 0x2, UPT ;  /* 0x000000020a00788c */ /* 0x000fc8000bf05270 */
[----:B------:R-:W-:Y:S01]  /*04f0*/  USEL UR26, URZ, 0x1, UP0 ;  /* 0x00000001ff1a7887 */ /* 0x000fe20008000000 */
[----:B-1----:R-:W-:-:S13]  /*0500*/  ISETP.NE.AND P0, PT, R2, RZ, PT ;  /* 0x000000ff0200720c */ /* 0x002fda0003f05270 */
[----:B------:R-:W-:Y:S05]  /*0510*/  @P0 BRA `(.L_x_9) ;  /* 0x0000000400f40947 */ /* 0x000fea0003800000 */
[----:B------:R-:W-:Y:S01]  /*0520*/  ELECT P0, URZ, PT ;  /* 0x0000000000ff782f */ /* 0x000fe20003800000 */
[----:B------:R-:W-:-:S12]  /*0530*/  BSSY.RECONVERGENT B0, `(.L_x_9) ;  /* 0x000007b000007945 */ /* 0x000fd80003800200 */
[----:B------:R-:W-:Y:S05]  /*0540*/  @!P0 BRA `(.L_x_10) ;  /* 0x0000000400e48947 */ /* 0x000fea0003800000 */
[----:B------:R-:W1:Y:S01]  /*0550*/  S2UR UR6, SR_CgaCtaId ;  /* 0x00000000000679c3 */ /* 0x000e620000008800 */
[----:B------:R-:W-:Y:S01]  /*0560*/  UMOV UR7, 0x400 ;  /* 0x0000040000077882 */ /* 0x000fe20000000000 */
[----:B------:R-:W-:Y:S01]  /*0570*/  UMOV UR5, 0x1 ;  /* 0x0000000100057882 */ /* 0x000fe20000000000 */
[----:B------:R-:W-:Y:S01]  /*0580*/  UMOV UR4, 0x5 ;  /* 0x0000000500047882 */ /* 0x000fe20000000000 */
[----:B------:R-:W-:-:S04]  /*0590*/  UIADD3 UR8, UPT, UPT, -UR5, 0x100000, URZ ;  /* 0x0010000005087890 */ /* 0x000fc8000fffe1ff */
[----:B------:R-:W-:Y:S02]  /*05a0*/  USHF.L.U32 UR9, UR8, 0xb, URZ ;  /* 0x0000000b08097899 */ /* 0x000fe400080006ff */
[----:B------:R-:W-:Y:S02]  /*05b0*/  USHF.L.U32 UR8, UR8, 0x1, URZ ;  /* 0x0000000108087899 */ /* 0x000fe400080006ff */
[----:B------:R-:W-:-:S04]  /*05c0*/  UIADD3 UR4, UPT, UPT, -UR4, 0x100000, URZ ;  /* 0x0010000004047890 */ /* 0x000fc8000fffe1ff */
[----:B------:R-:W-:Y:S02]  /*05d0*/  USHF.L.U32 UR5, UR4, 0xb, URZ ;  /* 0x0000000b04057899 */ /* 0x000fe400080006ff */
[----:B------:R-:W-:Y:S02]  /*05e0*/  USHF.L.U32 UR4, UR4, 0x1, URZ ;  /* 0x0000000104047899 */ /* 0x000fe400080006ff */
[----:B-1----:R-:W-:Y:S01]  /*05f0*/  ULEA UR6, UR6, UR7, 0x18 ;  /* 0x0000000706067291 */ /* 0x002fe2000f8ec0ff */
[----:B------:R-:W1:Y:S11]  /*0600*/  FENCE.VIEW.ASYNC.S ;  /* 0x00000000000073c6 */ /* 0x000e760000000000 */
[----:B-1----:R1:W2:Y:S01]  /*0610*/  SYNCS.EXCH.64 URZ, [UR6], UR8 ;  /* 0x0000000806ff75b2 */ /* 0x0022a20008000100 */
[----:B------:R1:W3:Y:S01]  /*0620*/  SYNCS.EXCH.64 URZ, [UR6+0x1b0], UR4 ;  /* 0x0001b00406ff75b2 */ /* 0x0002e20008000100 */
[----:B------:R1:W4:Y:S01]  /*0630*/  SYNCS.EXCH.64 URZ, [UR6+0x8], UR8 ;  /* 0x0000080806ff75b2 */ /* 0x0003220008000100 */
[----:B------:R1:W1:Y:S01]  /*0640*/  SYNCS.EXCH.64 URZ, [UR6+0x1b8], UR4 ;  /* 0x0001b80406ff75b2 */ /* 0x0002620008000100 */
        /* <DEDUP_REMOVED lines=104> */
[----:B--234-:R-:W-:Y:S01]  /*0cd0*/  NOP ;  /* 0x0000000000007918 */ /* 0x01cfe20000000000 */
.L_x_10:
[----:B-1----:R-:W-:Y:S05]  /*0ce0*/  BSYNC.RECONVERGENT B0 ;  /* 0x0000000000007941 */ /* 0x002fea0003800200 */
.L_x_9:
[----:B------:R-:W1:Y:S01]  /*0cf0*/  SHFL.IDX PT, R2, R80, RZ, 0x1f ;  /* 0x00001fff50027589 */ /* 0x000e6200000e0000 */
[----:B------:R-:W-:Y:S01]  /*0d00*/  NOP ;  /* 0x0000000000007918 */ /* 0x000fe20000000000 */
[----:B-1----:R-:W-:-:S13]  /*0d10*/  ISETP.NE.AND P0, PT, R2, 0x1, PT ;  /* 0x000000010200780c */ /* 0x002fda0003f05270 */
[----:B------:R-:W-:Y:S05]  /*0d20*/  @P0 BRA `(.L_x_11) ;  /* 0x0000000000400947 */ /* 0x000fea0003800000 */
        /* <DEDUP_REMOVED lines=9> */
[----:B------:R-:W-:Y:S01]  /*0dc0*/  USHF.L.U32 UR4, UR4, 0x1, URZ ;  /* 0x0000000104047899 */ /* 0x000fe200080006ff */
[----:B------:R-:W-:Y:S01]  /*0dd0*/  ELECT P0, URZ, PT ;  /* 0x0000000000ff782f */ /* 0x000fe20003800000 */
[----:B-1----:R-:W-:Y:S01]  /*0de0*/  ULEA UR6, UR6, UR7, 0x18 ;  /* 0x0000000706067291 */ /* 0x002fe2000f8ec0ff */
[----:B------:R-:W1:Y:S11]  /*0df0*/  FENCE.VIEW.ASYNC.S ;  /* 0x00000000000073c6 */ /* 0x000e760000000000 */
[----:B-1----:R1:W2:Y:S01]  /*0e00*/  SYNCS.EXCH.64 URZ, [UR6+0x360], UR8 ;  /* 0x0003600806ff75b2 */ /* 0x0022a20008000100 */
[----:B------:R1:W3:Y:S01]  /*0e10*/  SYNCS.EXCH.64 URZ, [UR6+0x368], UR4 ;  /* 0x0003680406ff75b2 */ /* 0x0002e20008000100 */
[----:B------:R-:W-:Y:S01]  /*0e20*/  NOP ;  /* 0x0000000000007918 */ /* 0x000fe20000000000 */
.L_x_11:
[----:B------:R-:W4:Y:S01]  /*0e30*/  SHFL.IDX PT, R2, R80, RZ, 0x1f ;  /* 0x00001fff50027589 */ /* 0x000f2200000e0000 */
[----:B------:R-:W-:Y:S01]  /*0e40*/  NOP ;  /* 0x0000000000007918 */ /* 0x000fe20000000000 */
[----:B----4-:R-:W-:-:S13]  /*0e50*/  ISETP.NE.AND P0, PT, R2, 0x3, PT ;  /* 0x000000030200780c */ /* 0x010fda0003f05270 */
[----:B------:R-:W-:Y:S05]  /*0e60*/  @P0 BRA `(.L_x_12) ;  /* 0x0000000000300947 */ /* 0x000fea0003800000 */
[----:B-1----:R-:W1:Y:S01]  /*0e70*/  S2UR UR5, SR_CgaCtaId ;  /* 0x00000000000579c3 */ /* 0x002e620000008800 */
[----:B------:R-:W-:Y:S01]  /*0e80*/  UMOV UR6, 0x400 ;  /* 0x0000040000067882 */ /* 0x000fe20000000000 */
[----:B------:R-:W-:Y:S01]  /*0e90*/  UMOV UR4, 0x20 ;  /* 0x0000002000047882 */ /* 0x000fe20000000000 */
[----:B------:R-:W-:Y:S01]  /*0ea0*/  ELECT P0, URZ, PT ;  /* 0x0000000000ff782f */ /* 0x000fe20003800000 */
[----:B-1----:R-:W-:Y:S02]  /*0eb0*/  ULEA UR5, UR5, UR6, 0x18 ;  /* 0x0000000605057291 */ /* 0x002fe4000f8ec0ff */
[----:B------:R-:W-:-:S04]  /*0ec0*/  UIADD3 UR6, UPT, UPT, -UR4, 0x100000, URZ ;  /* 0x0010000004067890 */ /* 0x000fc8000fffe1ff */
[----:B------:R-:W-:Y:S02]  /*0ed0*/  USHF.L.U32 UR7, UR6, 0xb, URZ ;  /* 0x0000000b06077899 */ /* 0x000fe400080006ff */
[----:B------:R-:W-:Y:S01]  /*0ee0*/  USHF.L.U32 UR6, UR6, 0x1, URZ ;  /* 0x0000000106067899 */ /* 0x000fe200080006ff */
[----:B------:R-:W1:Y:S11]  /*0ef0*/  FENCE.VIEW.ASYNC.S ;  /* 0x00000000000073c6 */ /* 0x000e760000000000 */
[----:B-1----:R4:W1:Y:S01]  /*0f00*/  SYNCS.EXCH.64 URZ, [UR5+0x370], UR6 ;  /* 0x0003700605ff75b2 */ /* 0x0028620008000100 */
[----:B------:R4:W1:Y:S02]  /*0f10*/  SYNCS.EXCH.64 URZ, [UR5+0x378], UR6 ;  /* 0x0003780605ff75b2 */ /* 0x0008640008000100 */
[----:B----4-:R-:W-:Y:S01]  /*0f20*/  NOP ;  /* 0x0000000000007918 */ /* 0x010fe20000000000 */
.L_x_12:
[----:B------:R-:W4:Y:S01]  /*0f30*/  SHFL.IDX PT, R2, R80, RZ, 0x1f ;  /* 0x00001fff50027589 */ /* 0x000f2200000e0000 */
[----:B------:R-:W-:Y:S01]  /*0f40*/  NOP ;  /* 0x0000000000007918 */ /* 0x000fe20000000000 */
[----:B----4-:R-:W-:-:S13]  /*0f50*/  ISETP.NE.AND P0, PT, R2, 0x4, PT ;  /* 0x000000040200780c */ /* 0x010fda0003f05270 */
[----:B------:R-:W-:Y:S05]  /*0f60*/  @P0 BRA `(.L_x_13) ;  /* 0x00000000004c0947 */ /* 0x000fea0003800000 */
[----:B-1----:R-:W1:Y:S01]  /*0f70*/  S2UR UR5, SR_CgaCtaId ;  /* 0x00000000000579c3 */ /* 0x002e620000008800 */
[----:B------:R-:W-:Y:S01]  /*0f80*/  UMOV UR7, 0x720 ;  /* 0x0000072000077882 */ /* 0x000fe20000000000 */
[----:B------:R-:W-:Y:S01]  /*0f90*/  UMOV UR6, 0x400 ;  /* 0x0000040000067882 */ /* 0x000fe20000000000 */
[----:B------:R-:W-:Y:S01]  /*0fa0*/  USEL UR7, UR7, 0x620, UP5 ;  /* 0x0000062007077887 */ /* 0x000fe2000a800000 */
[----:B------:R-:W-:Y:S01]  /*0fb0*/  UMOV UR4, 0x1 ;  /* 0x0000000100047882 */ /* 0x000fe20000000000 */
[----:B------:R-:W-:Y:S01]  /*0fc0*/  ELECT P0, URZ, PT ;  /* 0x0000000000ff782f */ /* 0x000fe20003800000 */
[----:B------:R-:W-:-:S04]  /*0fd0*/  UIADD3 UR8, UPT, UPT, -UR4, 0x100000, URZ ;  /* 0x0010000004087890 */ /* 0x000fc8000fffe1ff */
[----:B------:R-:W-:Y:S02]  /*0fe0*/  USHF.L.U32 UR9, UR8, 0xb, URZ ;  /* 0x0000000b08097899 */ /* 0x000fe400080006ff */
[----:B------:R-:W-:Y:S02]  /*0ff0*/  USHF.L.U32 UR8, UR8, 0x1, URZ ;  /* 0x0000000108087899 */ /* 0x000fe400080006ff */
[----:B-1----:R-:W-:Y:S02]  /*1000*/  ULEA UR5, UR5, UR6, 0x18 ;  /* 0x0000000605057291 */ /* 0x002fe4000f8ec0ff */
[----:B------:R-:W-:-:S04]  /*1010*/  UIADD3 UR6, UPT, UPT, -UR7, 0x100000, URZ ;  /* 0x0010000007067890 */ /* 0x000fc8000fffe1ff */
[----:B------:R-:W-:Y:S02]  /*1020*/  USHF.L.U32 UR7, UR6, 0xb, URZ ;  /* 0x0000000b06077899 */ /* 0x000fe400080006ff */
[----:B------:R-:W-:Y:S01]  /*1030*/  USHF.L.U32 UR6, UR6, 0x1, URZ ;  /* 0x0000000106067899 */ /* 0x000fe200080006ff */
[----:B------:R-:W1:Y:S03]  /*1040*/  FENCE.VIEW.ASYNC.S ;  /* 0x00000000000073c6 */ /* 0x000e660000000000 */
[----:B-1----:R4:W1:Y:S08]  /*1050*/  SYNCS.EXCH.64 URZ, [UR5+0x380], UR8 ;  /* 0x0003800805ff75b2 */ /* 0x0028700008000100 */
[----:B------:R4:W1:Y:S01]  /*1060*/  SYNCS.EXCH.64 URZ, [UR5+0x390], UR6 ;  /* 0x0003900605ff75b2 */ /* 0x0008620008000100 */
[----:B------:R4:W1:Y:S01]  /*1070*/  SYNCS.EXCH.64 URZ, [UR5+0x388], UR8 ;  /* 0x0003880805ff75b2 */ /* 0x0008620008000100 */
[----:B------:R4:W1:Y:S02]  /*1080*/  SYNCS.EXCH.64 URZ, [UR5+0x398], UR6 ;  /* 0x0003980605ff75b2 */ /* 0x0008640008000100 */
[----:B----4-:R-:W-:Y:S01]  /*1090*/  NOP ;  /* 0x0000000000007918 */ /* 0x010fe20000000000 */
.L_x_13:
[----:B------:R-:W4:Y:S01]  /*10a0*/  SHFL.IDX PT, R2, R80, RZ, 0x1f ;  /* 0x00001fff50027589 */ /* 0x000f2200000e0000 */
[----:B------:R-:W-:Y:S01]  /*10b0*/  NOP ;  /* 0x0000000000007918 */ /* 0x000fe20000000000 */
[----:B----4-:R-:W-:-:S13]  /*10c0*/  ISETP.NE.AND P0, PT, R2, 0x5, PT ;  /* 0x000000050200780c */ /* 0x010fda0003f05270 */
[----:B------:R-:W-:Y:S05]  /*10d0*/  @P0 BRA `(.L_x_14) ;  /* 0x0000000000580947 */ /* 0x000fea0003800000 */
[----:B-1----:R-:W1:Y:S01]  /*10e0*/  S2UR UR6, SR_CgaCtaId ;  /* 0x00000000000679c3 */ /* 0x002e620000008800 */
        /* <DEDUP_REMOVED lines=12> */
[----:B-1----:R4:W1:Y:S01]  /*11b0*/  SYNCS.EXCH.64 URZ, [UR6+0x3a0], UR8 ;  /* 0x0003a00806ff75b2 */ /* 0x0028620008000100 */
[----:B------:R4:W1:Y:S01]  /*11c0*/  SYNCS.EXCH.64 URZ, [UR6+0x3c0], UR4 ;  /* 0x0003c00406ff75b2 */ /* 0x0008620008000100 */
[----:B------:R4:W1:Y:S01]  /*11d0*/  SYNCS.EXCH.64 URZ, [UR6+0x3a8], UR8 ;  /* 0x0003a80806ff75b2 */ /* 0x0008620008000100 */
[----:B------:R4:W1:Y:S01]  /*11e0*/  SYNCS.EXCH.64 URZ, [UR6+0x3c8], UR4 ;  /* 0x0003c80406ff75b2 */ /* 0x0008620008000100 */
[----:B------:R4:W1:Y:S01]  /*11f0*/  SYNCS.EXCH.64 URZ, [UR6+0x3b0], UR8 ;  /* 0x0003b00806ff75b2 */ /* 0x0008620008000100 */
[----:B------:R4:W1:Y:S01]  /*1200*/  SYNCS.EXCH.64 URZ, [UR6+0x3d0], UR4 ;  /* 0x0003d00406ff75b2 */ /* 0x0008620008000100 */
[----:B------:R4:W1:Y:S01]  /*1210*/  SYNCS.EXCH.64 URZ, [UR6+0x3b8], UR8 ;  /* 0x0003b80806ff75b2 */ /* 0x0008620008000100 */
[----:B------:R4:W1:Y:S02]  /*1220*/  SYNCS.EXCH.64 URZ, [UR6+0x3d8], UR4 ;  /* 0x0003d80406ff75b2 */ /* 0x0008640008000100 */
[----:B----4-:R-:W-:Y:S01]  /*1230*/  NOP ;  /* 0x0000000000007918 */ /* 0x010fe20000000000 */
.L_x_14:
[----:B------:R-:W4:Y:S01]  /*1240*/  SHFL.IDX PT, R2, R80, RZ, 0x1f ;  /* 0x00001fff50027589 */ /* 0x000f2200000e0000 */
[----:B------:R-:W1:Y:S01]  /*1250*/  S2UR UR54, SR_CgaCtaId ;  /* 0x00000000003679c3 */ /* 0x000e620000008800 */
[----:B------:R-:W-:Y:S01]  /*1260*/  NOP ;  /* 0x0000000000007918 */ /* 0x000fe20000000000 */
[----:B----4-:R-:W-:-:S13]  /*1270*/  ISETP.NE.AND P0, PT, R2, 0x3, PT ;  /* 0x000000030200780c */ /* 0x010fda0003f05270 */
[----:B-1----:R-:W-:Y:S05]  /*1280*/  @P0 BRA `(.L_x_15) ;  /* 0x0000000000340947 */ /* 0x002fea0003800000 */
[----:B------:R-:W-:Y:S01]  /*1290*/  UMOV UR5, 0x400 ;  /* 0x0000040000057882 */ /* 0x000fe20000000000 */
[----:B------:R-:W-:Y:S01]  /*12a0*/  UMOV UR4, 0x20 ;  /* 0x0000002000047882 */ /* 0x000fe20000000000 */
[----:B------:R-:W-:Y:S02]  /*12b0*/  ULEA UR5, UR54, UR5, 0x18 ;  /* 0x0000000536057291 */ /* 0x000fe4000f8ec0ff */
[----:B------:R-:W-:-:S04]  /*12c0*/  UIADD3 UR6, UPT, UPT, -UR4, 0x100000, URZ ;  /* 0x0010000004067890 */ /* 0x000fc8000fffe1ff */
[----:B------:R-:W-:Y:S02]  /*12d0*/  USHF.L.U32 UR7, UR6, 0xb, URZ ;  /* 0x0000000b06077899 */ /* 0x000fe400080006ff */
[----:B------:R-:W-:Y:S01]  /*12e0*/  USHF.L.U32 UR6, UR6, 0x1, URZ ;  /* 0x0000000106067899 */ /* 0x000fe200080006ff */
[----:B------:R-:W-:Y:S01]  /*12f0*/  ELECT P0, URZ, PT ;  /* 0x0000000000ff782f */ /* 0x000fe20003800000 */
[----:B------:R-:W1:Y:S10]  /*1300*/  FENCE.VIEW.ASYNC.S ;  /* 0x00000000000073c6 */ /* 0x000e740000000000 */
[----:B-1----:R1:W4:Y:S01]  /*1310*/  SYNCS.EXCH.64 URZ, [UR5+0x3e0], UR6 ;  /* 0x0003e00605ff75b2 */ /* 0x0023220008000100 */
[----:B------:R1:W1:Y:S01]  /*1320*/  SYNCS.EXCH.64 URZ, [UR5+0x3f0], UR6 ;  /* 0x0003f00605ff75b2 */ /* 0x0002620008000100 */
[----:B------:R1:W1:Y:S01]  /*1330*/  SYNCS.EXCH.64 URZ, [UR5+0x3e8], UR6 ;  /* 0x0003e80605ff75b2 */ /* 0x0002620008000100 */
[----:B------:R1:W1:Y:S01]  /*1340*/  SYNCS.EXCH.64 URZ, [UR5+0x3f8], UR6 ;  /* 0x0003f80605ff75b2 */ /* 0x0002620008000100 */
[----:B------:R-:W-:Y:S01]  /*1350*/  NOP ;  /* 0x0000000000007918 */ /* 0x000fe20000000000 */
.L_x_15:
[----:B------:R-:W2:Y:S01]  /*1360*/  LDCU UR12, c[0x0][0x36c] ;  /* 0x00006d80ff0c77ac */ /* 0x000ea20008000800 */
[----:B------:R-:W-:Y:S01]  /*1370*/  ISETP.NE.OR P3, PT, R0, 0x2, !P3 ;  /* 0x000000020000780c */ /* 0x000fe20005f65670 */
[----:B------:R-:W-:Y:S01]  /*1380*/  NOP ;  /* 0x0000000000007918 */ /* 0x000fe20000000000 */
[----:B------:R-:W-:Y:S01]  /*1390*/  LOP3.LUT R0, R76, 0x1f, RZ, 0xc0, !PT ;  /* 0x0000001f4c007812 */ /* 0x000fe200078ec0ff */
[----:B------:R-:W-:Y:S02]  /*13a0*/  UISETP.NE.AND UP6, UPT, UR10, URZ, UPT ;  /* 0x000000ff0a00728c */ /* 0x000fe4000bfc5270 */
[----:B--2---:R-:W-:-:S04]  /*13b0*/  UISETP.EQ.U32.AND UP0, UPT, UR12, 0x1, UPT ;  /* 0x000000010c00788c */ /* 0x004fc8000bf02070 */
[----:B------:R-:W-:-:S05]  /*13c0*/  UP2UR UR4, UPR, URZ, 0x1 ;  /* 0x00000001ff047883 */ /* 0x000fca0008000000 */
[----:B------:R-:W-:Y:S05]  /*13d0*/  BRA.U !UP0, `(.L_x_16) ;  /* 0x0000000108087547 */ /* 0x000fea000b800000 */
[----:B-1-34-:R-:W-:Y:S01]  /*13e0*/  UCGABAR_ARV ;  /* 0x00000000000079c7 */ /* 0x01afe20008000000 */
[----:B------:R-:W-:Y:S05]  /*13f0*/  BRA `(.L_x_17) ;  /* 0x0000000000047947 */ /* 0x000fea0003800000 */
.L_x_16:
[----:B-1-34-:R-:W-:Y:S02]  /*1400*/  NOP ;  /* 0x0000000000007918 */ /* 0x01afe40000000000 */
.L_x_17:
[----:B------:R-:W1:Y:S01]  /*1410*/  S2UR UR50, SR_CTAID.X ;  /* 0x00000000003279c3 */ /* 0x000e620000002500 */
[----:B------:R-:W-:-:S05]  /*1420*/  CS2R.32 R3, SR_CgaSize ;  /* 0x0000000000037805 */ /* 0x000fca0000008a00 */
[----:B------:R-:W-:-:S05]  /*1430*/  IMAD R3, R3, -0xa0, RZ ;  /* 0xffffff6003037824 */ /* 0x000fca00078e02ff */
[----:B------:R-:W-:-:S14]  /*1440*/  R2UR UR5, R3 ;  /* 0x00000000030572ca */ /* 0x000fdc00000e0000 */
[----:B------:R-:W2:Y:S01]  /*1450*/  LDCU UR5, c[0x0][UR5+0x2b0] ;  /* 0x00005600050577ac */ /* 0x000ea20008000800 */
[----:B------:R-:W-:-:S05]  /*1460*/  CS2R.32 R3, SR_CgaSize ;  /* 0x0000000000037805 */ /* 0x000fca0000008a00 */
[----:B------:R-:W-:-:S05]  /*1470*/  IMAD R3, R3, -0xa0, RZ ;  /* 0xffffff6003037824 */ /* 0x000fca00078e02ff */
[----:B------:R-:W-:-:S14]  /*1480*/  R2UR UR4, R3 ;  /* 0x00000000030472ca */ /* 0x000fdc00000e0000 */
[----:B------:R-:W3:Y:S01]  /*1490*/  LDCU UR4, c[0x0][UR4+0x2b4] ;  /* 0x00005680040477ac */ /* 0x000ee20008000800 */
[----:B------:R-:W4:Y:S01]  /*14a0*/  S2UR UR51, SR_CTAID.Y ;  /* 0x00000000003379c3 */ /* 0x000f220000002600 */
[----:B------:R-:W-:-:S05]  /*14b0*/  CS2R.32 R3, SR_CgaSize ;  /* 0x0000000000037805 */ /* 0x000fca0000008a00 */
[----:B------:R-:W-:-:S05]  /*14c0*/  IMAD R3, R3, -0xa0, RZ ;  /* 0xffffff6003037824 */ /* 0x000fca00078e02ff */
[----:B------:R-:W-:-:S14]  /*14d0*/  R2UR UR7, R3 ;  /* 0x00000000030772ca */ /* 0x000fdc00000e0000 */
[----:B------:R-:W3:Y:S01]  /*14e0*/  LDCU UR7, c[0x0][UR7+0x2a0] ;  /* 0x00005400070777ac */ /* 0x000ee20008000800 */
[----:B------:R-:W-:-:S05]  /*14f0*/  CS2R.32 R3, SR_CgaSize ;  /* 0x0000000000037805 */ /* 0x000fca0000008a00 */
[----:B------:R-:W-:-:S05]  /*1500*/  IMAD R3, R3, -0xa0, RZ ;  /* 0xffffff6003037824 */ /* 0x000fca00078e02ff */
[----:B------:R-:W-:-:S14]  /*1510*/  R2UR UR6, R3 ;  /* 0x00000000030672ca */ /* 0x000fdc00000e0000 */
[----:B------:R-:W3:Y:S01]  /*1520*/  LDCU UR6, c[0x0][UR6+0x2a4] ;  /* 0x00005480060677ac */ /* 0x000ee20008000800 */
[----:B------:R-:W-:Y:S02]  /*1530*/  ULOP3.LUT UR22, UR54, 0x1, URZ, 0xc0, !UPT ;  /* 0x0000000136167892 */ /* 0x000fe4000f8ec0ff */
[----:B------:R-:W-:Y:S02]  /*1540*/  USHF.R.U32.HI UR11, URZ, 0x1, UR54 ;  /* 0x00000001ff0b7899 */ /* 0x000fe40008011636 */
[----:B------:R-:W-:Y:S02]  /*1550*/  UISETP.GT.U32.AND UP1, UPT, UR22, 0xffff, UPT ;  /* 0x0000ffff1600788c */ /* 0x000fe4000bf24070 */
[----:B------:R-:W-:Y:S01]  /*1560*/  USHF.L.U32 UR23, UR54, 0x8, URZ ;  /* 0x0000000836177899 */ /* 0x000fe200080006ff */
[----:B-1----:R-:W-:Y:S01]  /*1570*/  I2FP.F32.U32 R3, UR50 ;  /* 0x0000003200037c45 */ /* 0x002fe20008201000 */
[----:B------:R-:W-:Y:S01]  /*1580*/  USHF.L.U32 UR15, UR54, 0xa, URZ ;  /* 0x0000000a360f7899 */ /* 0x000fe200080006ff */
[----:B------:R-:W1:Y:S03]  /*1590*/  LDCU UR19, c[0x0][0xb24] ;  /* 0x00016480ff1377ac */ /* 0x000e660008000800 */
[----:B--2---:R-:W-:Y:S01]  /*15a0*/  FMUL R3, R3, UR5 ;  /* 0x0000000503037c20 */ /* 0x004fe20008400000 */
[----:B------:R-:W2:Y:S01]  /*15b0*/  LDCU UR37, c[0x0][0xb24] ;  /* 0x00016480ff2577ac */ /* 0x000ea20008000800 */
[----:B----4-:R-:W-:-:S04]  /*15c0*/  I2FP.F32.U32 R2, UR51 ;  /* 0x0000003300027c45 */ /* 0x010fc80008201000 */
[----:B------:R-:W4:Y:S01]  /*15d0*/  F2I.U32.TRUNC.NTZ R3, R3 ;  /* 0x0000000300037305 */ /* 0x000f22000020f000 */
[----:B------:R-:W1:Y:S01]  /*15e0*/  LDCU UR16, c[0x0][0xb30] ;  /* 0x00016600ff1077ac */ /* 0x000e620008000800 */
[----:B---3--:R-:W-:Y:S01]  /*15f0*/  FMUL R2, R2, UR4 ;  /* 0x0000000402027c20 */ /* 0x008fe20008400000 */
[----:B------:R-:W-:Y:S01]  /*1600*/  ULOP3.LUT UR4, UR54, 0x6, URZ, 0xc0, !UPT ;  /* 0x0000000636047892 */ /* 0x000fe2000f8ec0ff */
[----:B------:R-:W-:-:S04]  /*1610*/  UMOV UR14, 0x55 ;  /* 0x00000055000e7882 */ /* 0x000fc80000000000 */
[----:B------:R-:W3:Y:S01]  /*1620*/  F2I.U32.TRUNC.NTZ R2, R2 ;  /* 0x0000000200027305 */ /* 0x000ee2000020f000 */
[----:B------:R-:W-:Y:S01]  /*1630*/  UISETP.GT.U32.AND UP0, UPT, UR4, 0xffff, UPT ;  /* 0x0000ffff0400788c */ /* 0x000fe2000bf04070 */
[----:B------:R-:W-:Y:S01]  /*1640*/  UMOV UR13, 0x3 ;  /* 0x00000003000d7882 */ /* 0x000fe20000000000 */
[----:B------:R-:W-:Y:S02]  /*1650*/  USEL UR5, UR22, 0xffff, !UP1 ;  /* 0x0000ffff16057887 */ /* 0x000fe4000c800000 */
[----:B------:R-:W-:Y:S01]  /*1660*/  USEL UR4, UR4, 0xffff, !UP0 ;  /* 0x0000ffff04047887 */ /* 0x000fe2000c000000 */
[----:B----4-:R-:W-:Y:S02]  /*1670*/  R2UR UR49, R3 ;  /* 0x00000000033172ca */ /* 0x010fe400000e0000 */
[----:B---3--:R-:W-:Y:S02]  /*1680*/  R2UR UR48, R2 ;  /* 0x00000000023072ca */ /* 0x008fe400000e0000 */
[----:B------:R-:W-:-:S09]  /*1690*/  PRMT R2, RZ, 0x7610, R2 ;  /* 0x00007610ff027816 */ /* 0x000fd20000000002 */
[----:B------:R-:W-:-:S04]  /*16a0*/  UIADD3 UR49, UPT, UPT, -UR49, URZ, URZ ;  /* 0x000000ff31317290 */ /* 0x000fc8000fffe1ff */
[----:B------:R-:W-:Y:S02]  /*16b0*/  UIMAD UR49, UR7, UR49, UR50 ;  /* 0x00000031073172a4 */ /* 0x000fe4000f8e0232 */
[----:B------:R-:W-:-:S04]  /*16c0*/  UIADD3 UR48, UPT, UPT, -UR48, URZ, URZ ;  /* 0x000000ff30307290 */ /* 0x000fc8000fffe1ff */
[----:B------:R-:W-:Y:S01]  /*16d0*/  UIMAD UR48, UR6, UR48, UR51 ;  /* 0x00000030063072a4 */ /* 0x000fe2000f8e0233 */
[----:B-12---:R-:W-:Y:S11]  /*16e0*/  BRA.U UP6, `(.L_x_18) ;  /* 0x00000001066c7547 */ /* 0x006ff6000b800000 */
[----:B------:R-:W-:Y:S02]  /*16f0*/  UISETP.NE.AND UP2, UPT, UR48, 0x2, UPT ;  /* 0x000000023000788c */ /* 0x000fe4000bf45270 */
[----:B------:R-:W-:Y:S02]  /*1700*/  UISETP.NE.AND UP4, UPT, UR48, URZ, UPT ;  /* 0x000000ff3000728c */ /* 0x000fe4000bf85270 */
[----:B------:R-:W-:Y:S02]  /*1710*/  UISETP.NE.AND UP0, UPT, UR48, 0x1, UPT ;  /* 0x000000013000788c */ /* 0x000fe4000bf05270 */
[----:B------:R-:W-:Y:S02]  /*1720*/  USEL UR18, URZ, 0x10, UP2 ;  /* 0x00000010ff127887 */ /* 0x000fe40009000000 */
[----:B------:R-:W-:Y:S02]  /*1730*/  USEL UR7, URZ, 0x20, UP2 ;  /* 0x00000020ff077887 */ /* 0x000fe40009000000 */
[----:B------:R-:W-:-:S02]  /*1740*/  UISETP.NE.AND UP3, UPT, UR49, URZ, UPT ;  /* 0x000000ff3100728c */ /* 0x000fc4000bf65270 */
[----:B------:R-:W-:Y:S02]  /*1750*/  USEL UR20, URZ, 0x4, UP0 ;  /* 0x00000004ff147887 */ /* 0x000fe40008000000 */
[----:B------:R-:W-:Y:S02]  /*1760*/  UISETP.NE.AND UP1, UPT, UR48, 0x3, UPT ;  /* 0x000000033000788c */ /* 0x000fe4000bf25270 */
[----:B------:R-:W-:Y:S02]  /*1770*/  UISETP.NE.AND UP2, UPT, UR49, URZ, UP4 ;  /* 0x000000ff3100728c */ /* 0x000fe4000a745270 */
[----:B------:R-:W-:Y:S02]  /*1780*/  USEL UR8, URZ, 0x8, UP0 ;  /* 0x00000008ff087887 */ /* 0x000fe40008000000 */
[----:B------:R-:W-:Y:S02]  /*1790*/  UISETP.NE.AND UP0, UPT, UR49, 0x1, UPT ;  /* 0x000000013100788c */ /* 0x000fe4000bf05270 */
[----:B------:R-:W-:-:S02]  /*17a0*/  USEL UR9, URZ, 0x2, UP4 ;  /* 0x00000002ff097887 */ /* 0x000fc4000a000000 */
[----:B------:R-:W-:Y:S02]  /*17b0*/  USEL UR17, URZ, 0x40, UP1 ;  /* 0x00000040ff117887 */ /* 0x000fe40008800000 */
[----:B------:R-:W-:Y:S02]  /*17c0*/  USEL UR21, URZ, 0x1, UP2 ;  /* 0x00000001ff157887 */ /* 0x000fe40009000000 */
[----:B------:R-:W-:Y:S02]  /*17d0*/  USEL UR20, UR20, 0x4, UP3 ;  /* 0x0000000414147887 */ /* 0x000fe40009800000 */
[----:B------:R-:W-:Y:S02]  /*17e0*/  USEL UR18, UR18, 0x10, UP3 ;  /* 0x0000001012127887 */ /* 0x000fe40009800000 */
[----:B------:R-:W-:Y:S02]  /*17f0*/  USEL UR17, UR17, 0x40, UP3 ;  /* 0x0000004011117887 */ /* 0x000fe40009800000 */
[----:B------:R-:W-:-:S02]  /*1800*/  USEL UR9, UR9, 0x2, UP0 ;  /* 0x0000000209097887 */ /* 0x000fc40008000000 */
[----:B------:R-:W-:Y:S02]  /*1810*/  UIADD3 UR18, UPT, UPT, UR18, UR20, UR21 ;  /* 0x0000001412127290 */ /* 0x000fe4000fffe015 */
[----:B------:R-:W-:Y:S02]  /*1820*/  USEL UR6, URZ, 0x80, UP1 ;  /* 0x00000080ff067887 */ /* 0x000fe40008800000 */
[----:B------:R-:W-:Y:S02]  /*1830*/  USEL UR8, UR8, 0x8, UP0 ;  /* 0x0000000808087887 */ /* 0x000fe40008000000 */
[----:B------:R-:W-:Y:S02]  /*1840*/  USEL UR7, UR7, 0x20, UP0 ;  /* 0x0000002007077887 */ /* 0x000fe40008000000 */
[----:B------:R-:W-:Y:S02]  /*1850*/  UIADD3 UR9, UPT, UPT, UR9, UR17, UR18 ;  /* 0x0000001109097290 */ /* 0x000fe4000fffe012 */
[----:B------:R-:W-:-:S02]  /*1860*/  USEL UR6, UR6, 0x80, UP0 ;  /* 0x0000008006067887 */ /* 0x000fc40008000000 */
[----:B------:R-:W-:-:S04]  /*1870*/  UIADD3 UR7, UPT, UPT, UR7, UR8, UR9 ;  /* 0x0000000807077290 */ /* 0x000fc8000fffe009 */
[----:B------:R-:W-:-:S06]  /*1880*/  UIADD3 UR6, UPT, UPT, UR7, UR6, URZ ;  /* 0x0000000607067290 */ /* 0x000fcc000fffe0ff */
[----:B------:R-:W-:-:S07]  /*1890*/  MOV R2, UR6 ;  /* 0x0000000600027c02 */ /* 0x000fce0008000f00 */
.L_x_18:
[----:B------:R-:W1:Y:S01]  /*18a0*/  S2UR UR36, SR_CTAID.Z ;  /* 0x00000000002479c3 */ /* 0x000e620000002700 */
[----:B------:R-:W-:Y:S02]  /*18b0*/  UISETP.GE.AND UP0, UPT, UR19, 0x1, UPT ;  /* 0x000000011300788c */ /* 0x000fe4000bf06270 */
[----:B------:R-:W-:Y:S02]  /*18c0*/  ULOP3.LUT UR5, UR5, 0xffff, URZ, 0xc0, !UPT ;  /* 0x0000ffff05057892 */ /* 0x000fe4000f8ec0ff */
[----:B------:R-:W-:Y:S02]  /*18d0*/  ULOP3.LUT UR4, UR4, 0xffff, URZ, 0xc0, !UPT ;  /* 0x0000ffff04047892 */ /* 0x000fe4000f8ec0ff */
[----:B------:R-:W-:Y:S02]  /*18e0*/  UISETP.NE.AND UP3, UPT, UR10, 0x2, UPT ;  /* 0x000000020a00788c */ /* 0x000fe4000bf65270 */
[----:B------:R-:W-:Y:S02]  /*18f0*/  ULOP3.LUT UR21, UR23, 0x600, URZ, 0xc0, !UPT ;  /* 0x0000060017157892 */ /* 0x000fe4000f8ec0ff */
[----:B------:R-:W-:-:S02]  /*1900*/  ULOP3.LUT UR15, UR15, 0x400, URZ, 0xc0, !UPT ;  /* 0x000004000f0f7892 */ /* 0x000fc4000f8ec0ff */
[----:B------:R-:W-:Y:S02]  /*1910*/  USHF.L.U32 UR14, UR14, UR5, URZ ;  /* 0x000000050e0e7299 */ /* 0x000fe400080006ff */
[----:B------:R-:W-:Y:S01]  /*1920*/  USHF.L.U32 UR13, UR13, UR4, URZ ;  /* 0x000000040d0d7299 */ /* 0x000fe200080006ff */
[----:B------:R-:W-:Y:S11]  /*1930*/  BRA.U !UP0, `(.L_x_19) ;  /* 0x0000000108b87547 */ /* 0x000ff6000b800000 */
[----:B------:R-:W2:Y:S01]  /*1940*/  LDCU.128 UR4, c[0x0][0xb10] ;  /* 0x00016200ff0477ac */ /* 0x000ea20008000c00 */
[----:B------:R-:W3:Y:S01]  /*1950*/  LDCU UR23, c[0x0][0x370] ;  /* 0x00006e00ff1777ac */ /* 0x000ee20008000800 */
[----:B------:R-:W4:Y:S01]  /*1960*/  LDCU UR20, c[0x0][0x374] ;  /* 0x00006e80ff1477ac */ /* 0x000f220008000800 */
[----:B------:R-:W1:Y:S01]  /*1970*/  LDCU UR18, c[0x0][0xb0c] ;  /* 0x00016180ff1277ac */ /* 0x000e620008000800 */
[----:B------:R-:W3:Y:S01]  /*1980*/  LDCU UR17, c[0x0][0xb20] ;  /* 0x00016400ff1177ac */ /* 0x000ee20008000800 */
[----:B------:R-:W3:Y:S01]  /*1990*/  LDCU.64 UR8, c[0x0][0xb28] ;  /* 0x00016500ff0877ac */ /* 0x000ee20008000a00 */
[----:B--2---:R-:W-:Y:S02]  /*19a0*/  UISETP.NE.AND UP0, UPT, UR6, 0x1, UPT ;  /* 0x000000010600788c */ /* 0x004fe4000bf05270 */
[----:B----4-:R-:W-:Y:S02]  /*19b0*/  UIMAD.WIDE.U32 UR28, UR20, UR7, URZ ;  /* 0x00000007141c72a5 */ /* 0x010fe4000f8e00ff */
[----:B------:R-:W-:-:S02]  /*19c0*/  UISETP.NE.AND UP2, UPT, UR19, 0x1, UPT ;  /* 0x000000011300788c */ /* 0x000fc4000bf45270 */
[----:B-1----:R-:W-:Y:S02]  /*19d0*/  UISETP.NE.AND UP1, UPT, UR18, 0x1, UPT ;  /* 0x000000011200788c */ /* 0x002fe4000bf25270 */
[----:B------:R-:W-:Y:S02]  /*19e0*/  UIMAD.WIDE.U32 UR30, UR51, UR7, URZ ;  /* 0x00000007331e72a5 */ /* 0x000fe4000f8e00ff */
[----:B---3--:R-:W-:Y:S01]  /*19f0*/  UIMAD.WIDE.U32 UR24, UR23, UR4, URZ ;  /* 0x00000004171872a5 */ /* 0x008fe2000f8e00ff */
[----:B------:R-:W-:Y:S01]  /*1a00*/  UMOV UR7, UR29 ;  /* 0x0000001d00077c82 */ /* 0x000fe20008000000 */
[----:B------:R-:W-:Y:S02]  /*1a10*/  UIMAD.WIDE.U32 UR28, UR50, UR4, URZ ;  /* 0x00000004321c72a5 */ /* 0x000fe4000f8e00ff */
[----:B------:R-:W-:-:S03]  /*1a20*/  @UP0 USHF.R.U32.HI UR20, URZ, UR17, UR7 ;  /* 0x00000011ff140299 */ /* 0x000fc60008011607 */
[----:B------:R-:W-:Y:S02]  /*1a30*/  @UP1 USHF.R.U32.HI UR23, URZ, UR5, UR25 ;  /* 0x00000005ff171299 */ /* 0x000fe40008011619 */
[----:B------:R-:W-:Y:S02]  /*1a40*/  UIMAD.WIDE.U32 UR24, UR20, UR8, URZ ;  /* 0x00000008141872a5 */ /* 0x000fe4000f8e00ff */
[----:B------:R-:W-:Y:S02]  /*1a50*/  USHF.R.U32.HI UR31, URZ, UR17, UR31 ;  /* 0x00000011ff1f7299 */ /* 0x000fe4000801161f */
[----:B------:R-:W-:Y:S02]  /*1a60*/  UIMAD.WIDE.U32 UR32, UR23, UR8, URZ ;  /* 0x00000008172072a5 */ /* 0x000fe4000f8e00ff */
[----:B------:R-:W-:Y:S02]  /*1a70*/  @UP2 USHF.R.U32.HI UR20, URZ, UR9, UR25 ;  /* 0x00000009ff142299 */ /* 0x000fe40008011619 */
[----:B------:R-:W-:-:S02]  /*1a80*/  USHF.R.U32.HI UR29, URZ, UR5, UR29 ;  /* 0x00000005ff1d7299 */ /* 0x000fc4000801161d */
[----:B------:R-:W-:Y:S02]  /*1a90*/  USEL UR31, UR51, UR31, !UP0 ;  /* 0x0000001f331f7287 */ /* 0x000fe4000c000000 */
[----:B------:R-:W-:Y:S02]  /*1aa0*/  @UP2 USHF.R.U32.HI UR23, URZ, UR9, UR33 ;  /* 0x00000009ff172299 */ /* 0x000fe40008011621 */
[----:B------:R-:W-:Y:S02]  /*1ab0*/  UIMAD UR20, UR20, UR19, URZ ;  /* 0x00000013141472a4 */ /* 0x000fe4000f8e02ff */
[----:B------:R-:W-:Y:S02]  /*1ac0*/  USEL UR29, UR50, UR29, !UP1 ;  /* 0x0000001d321d7287 */ /* 0x000fe4000c800000 */
[----:B------:R-:W-:Y:S02]  /*1ad0*/  UIMAD UR4, UR23, UR19, URZ ;  /* 0x00000013170472a4 */ /* 0x000fe4000f8e02ff */
[----:B------:R-:W-:-:S02]  /*1ae0*/  UISETP.GE.AND UP0, UPT, UR31, UR20, UPT ;  /* 0x000000141f00728c */ /* 0x000fc4000bf06270 */
[----:B------:R-:W-:Y:S02]  /*1af0*/  UIMAD.WIDE.U32 UR32, UR31, UR8, URZ ;  /* 0x000000081f2072a5 */ /* 0x000fe4000f8e00ff */
[----:B------:R-:W-:Y:S02]  /*1b00*/  UISETP.GE.OR UP0, UPT, UR29, UR4, UP0 ;  /* 0x000000041d00728c */ /* 0x000fe40008706670 */
[----:B------:R-:W-:Y:S02]  /*1b10*/  USHF.R.U32.HI UR4, URZ, UR9, UR33 ;  /* 0x00000009ff047299 */ /* 0x000fe40008011621 */
[----:B------:R-:W-:Y:S02]  /*1b20*/  UIMAD.WIDE.U32 UR24, UR29, UR8, URZ ;  /* 0x000000081d1872a5 */ /* 0x000fe4000f8e00ff */
[----:B------:R-:W-:Y:S02]  /*1b30*/  USEL UR4, UR31, UR4, !UP2 ;  /* 0x000000041f047287 */ /* 0x000fe4000d000000 */
[----:B------:R-:W-:-:S02]  /*1b40*/  UIADD3 UR5, UPT, UPT, -UR31, URZ, URZ ;  /* 0x000000ff1f057290 */ /* 0x000fc4000fffe1ff */
[----:B------:R-:W-:Y:S02]  /*1b50*/  UIADD3 UR8, UPT, UPT, -UR4, URZ, URZ ;  /* 0x000000ff04087290 */ /* 0x000fe4000fffe1ff */
[----:B------:R-:W-:Y:S02]  /*1b60*/  @!UP0 USHF.R.U32.HI UR9, URZ, UR9, UR25 ;  /* 0x00000009ff098299 */ /* 0x000fe40008011619 */
[----:B------:R-:W-:Y:S02]  /*1b70*/  UIMAD UR8, UR19, UR8, UR31 ;  /* 0x00000008130872a4 */ /* 0x000fe4000f8e021f */
[----:B------:R-:W-:Y:S02]  /*1b80*/  @!UP0 USEL UR9, UR29, UR9, !UP2 ;  /* 0x000000091d098287 */ /* 0x000fe4000d000000 */
[----:B------:R-:W-:Y:S02]  /*1b90*/  UIADD3 UR7, UPT, UPT, -UR29, URZ, URZ ;  /* 0x000000ff1d077290 */ /* 0x000fe4000fffe1ff */
[----:B------:R-:W-:-:S02]  /*1ba0*/  @!UP0 UIMAD UR8, UR8, UR23, UR9 ;  /* 0x00000017080882a4 */ /* 0x000fc4000f8e0209 */
[----:B------:R-:W-:Y:S02]  /*1bb0*/  @!UP0 UIADD3 UR4, UPT, UPT, UR4, -UR9, URZ ;  /* 0x8000000904048290 */ /* 0x000fe4000fffe0ff */
[----:B------:R-:W-:Y:S02]  /*1bc0*/  UIMAD UR5, UR6, UR5, UR51 ;  /* 0x00000005060572a4 */ /* 0x000fe4000f8e0233 */
[----:B------:R-:W-:Y:S02]  /*1bd0*/  @!UP0 UIMAD UR31, UR4, UR19, UR29 ;  /* 0x00000013041f82a4 */ /* 0x000fe4000f8e021d */
[----:B------:R-:W-:Y:S01]  /*1be0*/  UIMAD UR7, UR18, UR7, UR50 ;  /* 0x00000007120772a4 */ /* 0x000fe2000f8e0232 */
[----:B------:R-:W-:Y:S01]  /*1bf0*/  @!UP0 UMOV UR29, UR8 ;  /* 0x00000008001d8c82 */ /* 0x000fe20008000000 */
[----:B------:R-:W-:Y:S02]  /*1c00*/  UIMAD UR51, UR31, UR6, UR5 ;  /* 0x000000061f3372a4 */ /* 0x000fe4000f8e0205 */
[----:B------:R-:W-:-:S12]  /*1c10*/  UIMAD UR50, UR29, UR18, UR7 ;  /* 0x000000121d3272a4 */ /* 0x000fd8000f8e0207 */
.L_x_19:
[----:B------:R-:W-:-:S09]  /*1c20*/  UISETP.NE.AND UP0, UPT, UR16, 0x1, UPT ;  /* 0x000000011000788c */ /* 0x000fd2000bf05270 */
[----:B------:R-:W-:Y:S05]  /*1c30*/  BRA.U UP0, `(.L_x_20) ;  /* 0x0000000100407547 */ /* 0x000fea000b800000 */
[----:B------:R-:W2:Y:S01]  /*1c40*/  LDCU.128 UR4, c[0x0][0xb10] ;  /* 0x00016200ff0477ac */ /* 0x000ea20008000c00 */
[----:B------:R-:W3:Y:S01]  /*1c50*/  LDCU UR9, c[0x0][0xb0c] ;  /* 0x00016180ff0977ac */ /* 0x000ee20008000800 */
[----:B------:R-:W4:Y:S01]  /*1c60*/  LDCU UR8, c[0x0][0xb20] ;  /* 0x00016400ff0877ac */ /* 0x000f220008000800 */
[----:B--2---:R-:W-:Y:S02]  /*1c70*/  UIMAD.WIDE.U32 UR18, UR50, UR4, URZ ;  /* 0x00000004321272a5 */ /* 0x004fe4000f8e00ff */
[----:B------:R-:W-:Y:S02]  /*1c80*/  UIMAD.WIDE.U32 UR16, UR51, UR7, URZ ;  /* 0x00000007331072a5 */ /* 0x000fe4000f8e00ff */
[----:B---3--:R-:W-:Y:S02]  /*1c90*/  UISETP.NE.AND UP1, UPT, UR9, 0x1, UPT ;  /* 0x000000010900788c */ /* 0x008fe4000bf25270 */
[----:B------:R-:W-:Y:S01]  /*1ca0*/  UISETP.NE.AND UP0, UPT, UR6, 0x1, UPT ;  /* 0x000000010600788c */ /* 0x000fe2000bf05270 */
[----:B------:R-:W-:Y:S01]  /*1cb0*/  UMOV UR7, UR19 ;  /* 0x0000001300077c82 */ /* 0x000fe20008000000 */
[----:B----4-:R-:W-:-:S02]  /*1cc0*/  USHF.R.U32.HI UR8, URZ, UR8, UR17 ;  /* 0x00000008ff087299 */ /* 0x010fc40008011611 */
[----:B------:R-:W-:Y:S02]  /*1cd0*/  USHF.R.U32.HI UR5, URZ, UR5, UR7 ;  /* 0x00000005ff057299 */ /* 0x000fe40008011607 */
[----:B------:R-:W-:Y:S02]  /*1ce0*/  USEL UR8, UR51, UR8, !UP0 ;  /* 0x0000000833087287 */ /* 0x000fe4000c000000 */
[----:B------:R-:W-:-:S04]  /*1cf0*/  USEL UR5, UR50, UR5, !UP1 ;  /* 0x0000000532057287 */ /* 0x000fc8000c800000 */
[----:B------:R-:W-:Y:S02]  /*1d00*/  UIADD3 UR4, UPT, UPT, UR5, -UR8, URZ ;  /* 0x8000000805047290 */ /* 0x000fe4000fffe0ff */
[----:B------:R-:W-:Y:S02]  /*1d10*/  UIADD3 UR5, UPT, UPT, -UR5, UR8, URZ ;  /* 0x0000000805057290 */ /* 0x000fe4000fffe1ff */
[----:B------:R-:W-:Y:S02]  /*1d20*/  UIMAD UR51, UR4, UR6, UR51 ;  /* 0x00000006043372a4 */ /* 0x000fe4000f8e0233 */
[----:B------:R-:W-:-:S12]  /*1d30*/  UIMAD UR50, UR5, UR9, UR50 ;  /* 0x00000009053272a4 */ /* 0x000fd8000f8e0232 */
.L_x_20:
[----:B------:R-:W-:-:S09]  /*1d40*/  UISETP.EQ.U32.AND UP0, UPT, UR12, 0x1, UPT ;  /* 0x000000010c00788c */ /* 0x000fd2000bf02070 */
[----:B------:R-:W-:Y:S05]  /*1d50*/  BRA.U !UP0, `(.L_x_21) ;  /* 0x00000001080c7547 */ /* 0x000fea000b800000 */
[----:B------:R-:W-:Y:S01]  /*1d60*/  UCGABAR_WAIT ;  /* 0x0000000000007dc7 */ /* 0x000fe20008000000 */
[----:B------:R-:W-:Y:S01]  /*1d70*/  CCTL.IVALL ;  /* 0x00000000ff00798f */ /* 0x000fe20002000000 */
[----:B------:R-:W-:Y:S05]  /*1d80*/  BRA `(.L_x_22) ;  /* 0x0000000000047947 */ /* 0x000fea0003800000 */
.L_x_21:
[----:B------:R-:W-:Y:S06]  /*1d90*/  BAR.SYNC.DEFER_BLOCKING 0x0 ;  /* 0x0000000000007b1d */ /* 0x000fec0000010000 */
.L_x_22:
[----:B------:R-:W-:Y:S05]  /*1da0*/  BRA.U UP3, `(.L_x_23) ;  /* 0x0000002d03bc7547 */ /* 0x000fea000b800000 */
[----:B------:R-:W2:Y:S01]  /*1db0*/  LDCU UR27, c[0x0][0x38c] ;  /* 0x00007180ff1b77ac */ /* 0x000ea20008000800 */
[----:B------:R-:W-:Y:S01]  /*1dc0*/  PLOP3.LUT P1, PT, PT, PT, UP5, 0x80, 0x8 ;  /* 0x000000000008781c */ /* 0x000fe20003f2f058 */
[----:B------:R-:W-:Y:S01]  /*1dd0*/  IMAD.MOV.U32 R12, RZ, RZ, 0x1 ;  /* 0x00000001ff0c7424 */ /* 0x000fe200078e00ff */
[----:B------:R-:W-:Y:S01]  /*1de0*/  ISETP.EQ.OR P2, PT, R0, RZ, P3 ;  /* 0x000000ff0000720c */ /* 0x000fe20001f42670 */
[----:B------:R-:W-:Y:S01]  /*1df0*/  USHF.L.U32 UR11, UR11, 0x4, URZ ;  /* 0x000000040b0b7899 */ /* 0x000fe200080006ff */
[----:B------:R-:W-:Y:S01]  /*1e00*/  PLOP3.LUT P1, PT, P1, PT, PT, 0x8, 0x80 ;  /* 0x000000000080781c */ /* 0x000fe20000f2e170 */
[----:B------:R-:W-:Y:S01]  /*1e10*/  UISETP.NE.AND UP1, UPT, UR10, URZ, UPT ;  /* 0x000000ff0a00728c */ /* 0x000fe2000bf25270 */
[----:B------:R-:W-:Y:S01]  /*1e20*/  CS2R R10, SRZ ;  /* 0x00000000000a7805 */ /* 0x000fe2000001ff00 */
[----:B------:R-:W-:Y:S01]  /*1e30*/  IMAD.MOV.U32 R9, RZ, RZ, RZ ;  /* 0x000000ffff097224 */ /* 0x000fe200078e00ff */
[----:B------:R-:W3:Y:S01]  /*1e40*/  LDCU UR24, c[0x0][0x370] ;  /* 0x00006e00ff1877ac */ /* 0x000ee20008000800 */
[----:B------:R-:W-:Y:S01]  /*1e50*/  IMAD.MOV.U32 R8, RZ, RZ, 0x1 ;  /* 0x00000001ff087424 */ /* 0x000fe200078e00ff */
[----:B------:R-:W4:Y:S01]  /*1e60*/  LDCU.64 UR30, c[0x0][0x348] ;  /* 0x00006900ff1e77ac */ /* 0x000f220008000a00 */
[----:B------:R-:W1:Y:S01]  /*1e70*/  LDCU UR23, c[0x0][0x374] ;  /* 0x00006e80ff1777ac */ /* 0x000e620008000800 */
[----:B--2---:R-:W-:-:S02]  /*1e80*/  UIADD3 UR4, UPT, UPT, UR27, 0x1f, URZ ;  /* 0x0000001f1b047890 */ /* 0x004fc4000fffe0ff */
[----:B------:R-:W-:Y:S02]  /*1e90*/  ULOP3.LUT UR25, UR11, 0x30, URZ, 0xe2, !UPT ;  /* 0x000000300b197892 */ /* 0x000fe4000f8ee2ff */
[----:B------:R-:W-:Y:S02]  /*1ea0*/  USHF.R.S32.HI UR29, URZ, 0x1f, UR4 ;  /* 0x0000001fff1d7899 */ /* 0x000fe40008011404 */
[----:B------:R-:W-:Y:S02]  /*1eb0*/  USEL UR39, UR26, 0x2, UP1 ;  /* 0x000000021a277887 */ /* 0x000fe40008800000 */
[----:B------:R-:W-:Y:S02]  /*1ec0*/  ULEA.HI UR29, UR29, UR4, URZ, 0x5 ;  /* 0x000000041d1d7291 */ /* 0x000fe4000f8f28ff */
[----:B------:R-:W-:Y:S02]  /*1ed0*/  UIADD3 UR4, UPT, UPT, UR27, -0x1, URZ ;  /* 0xffffffff1b047890 */ /* 0x000fe4000fffe0ff */
[----:B------:R-:W-:-:S02]  /*1ee0*/  USHF.R.S32.HI UR29, URZ, 0x5, UR29 ;  /* 0x00000005ff1d7899 */ /* 0x000fc4000801141d */
[----:B------:R-:W-:Y:S02]  /*1ef0*/  UISETP.GE.U32.AND UP2, UPT, UR4, -0x3f, UPT ;  /* 0xffffffc10400788c */ /* 0x000fe4000bf46070 */
[----:B------:R-:W-:Y:S02]  /*1f00*/  UISETP.LT.U32.AND UP0, UPT, UR29, 0x36, UPT ;  /* 0x000000361d00788c */ /* 0x000fe4000bf01070 */
[----:B------:R-:W-:Y:S02]  /*1f10*/  UIADD3 UR27, UPT, UPT, UR27, 0x3e, URZ ;  /* 0x0000003e1b1b7890 */ /* 0x000fe4000fffe0ff */
[----:B------:R-:W-:Y:S01]  /*1f20*/  USEL UR28, UR29, 0x36, UP0 ;  /* 0x000000361d1c7887 */ /* 0x000fe20008000000 */
[----:B------:R-:W-:-:S03]  /*1f30*/  UMOV UR42, URZ ;  /* 0x000000ff002a7c82 */ /* 0x000fc60008000000 */
[----:B------:R-:W-:Y:S02]  /*1f40*/  UIADD3 UR38, UPT, UPT, UR28, -0x1, URZ ;  /* 0xffffffff1c267890 */ /* 0x000fe4000fffe0ff */
[----:B------:R-:W-:Y:S02]  /*1f50*/  @UP2 UIADD3 UR38, UPT, UPT, UR28, URZ, URZ ;  /* 0x000000ff1c262290 */ /* 0x000fe4000fffe0ff */
[----:B------:R-:W-:Y:S02]  /*1f60*/  UIADD3 UR43, UPT, UPT, UR29, -UR28, URZ ;  /* 0x8000001c1d2b7290 */ /* 0x000fe4000fffe0ff */
[----:B-1-34-:R-:W-:-:S12]  /*1f70*/  UIADD3 UR38, UPT, UPT, UR38, 0x1, URZ ;  /* 0x0000000126267890 */ /* 0x01afd8000fffe0ff */
.L_x_43:
[----:B------:R-:W-:Y:S01]  /*1f80*/  UISETP.NE.AND UP0, UPT, UR54, URZ, UPT ;  /* 0x000000ff3600728c */ /* 0x000fe2000bf05270 */
[----:B------:R-:W1:Y:S08]  /*1f90*/  S2UR UR54, SR_CgaCtaId ;  /* 0x00000000003679c3 */ /* 0x000e700000008800 */
[----:B------:R-:W-:Y:S05]  /*1fa0*/  BRA.U UP0, `(.L_x_24) ;  /* 0x0000000100347547 */ /* 0x000fea000b800000 */
[----:B------:R-:W2:Y:S01]  /*1fb0*/  S2R R0, SR_CgaCtaId ;  /* 0x0000000000007919 */ /* 0x000ea20000008800 */
[----:B------:R-:W-:-:S04]  /*1fc0*/  MOV R2, 0x400 ;  /* 0x0000040000027802 */ /* 0x000fc80000000f00 */
[----:B--2---:R-:W-:Y:S02]  /*1fd0*/  LEA R0, R0, R2, 0x18 ;  /* 0x0000000200007211 */ /* 0x004fe400078ec0ff */
[----:B------:R-:W-:-:S03]  /*1fe0*/  SHF.L.U32 R2, R8, 0x1f, RZ ;  /* 0x0000001f08027819 */ /* 0x000fc600000006ff */
[----:B------:R-:W-:-:S04]  /*1ff0*/  IMAD R0, R9, 0x8, R0 ;  /* 0x0000000809007824 */ /* 0x000fc800078e0200 */
[----:B------:R-:W2:Y:S02]  /*2000*/  SYNCS.PHASECHK.TRANS64.TRYWAIT P0, [R0+URZ+0x3f0], R2 ;  /* 0x0003f002000075a7 */ /* 0x000ea400080011ff */
[----:B--2---:R-:W-:Y:S05]  /*2010*/  @!P0 BRA `(.L_x_25) ;  /* 0x0000006800448947 */ /* 0x004fea0003800000 */
.L_x_153:
[----:B------:R-:W-:Y:S01]  /*2020*/  VIADD R9, R9, 0x1 ;  /* 0x0000000109097836 */ /* 0x000fe20000000000 */
[----:B------:R2:W-:Y:S04]  /*2030*/  SYNCS.ARRIVE.TRANS64.A1T0 RZ, [R0+URZ+0x3e0], RZ ;  /* 0x0003e0ff00ff79a7 */ /* 0x0005e800081000ff */
[----:B------:R-:W-:-:S04]  /*2040*/  ISETP.NE.AND P0, PT, R9, 0x2, PT ;  /* 0x000000020900780c */ /* 0x000fc80003f05270 */
[----:B------:R-:W-:Y:S02]  /*2050*/  SEL R9, R9, RZ, P0 ;  /* 0x000000ff09097207 */ /* 0x000fe40000000000 */
[----:B--2---:R-:W-:-:S04]  /*2060*/  SEL R0, RZ, 0x1, P0 ;  /* 0x00000001ff007807 */ /* 0x004fc80000000000 */
[----:B------:R-:W-:-:S07]  /*2070*/  LOP3.LUT R8, R8, R0, RZ, 0x3c, !PT ;  /* 0x0000000008087212 */ /* 0x000fce00078e3cff */
.L_x_24:
[----:B------:R-:W-:Y:S01]  /*2080*/  UMOV UR26, 0x400 ;  /* 0x00000400001a7882 */ /* 0x000fe20000000000 */
[----:B------:R-:W-:Y:S01]  /*2090*/  SHF.L.U32 R0, R12, 0x1f, RZ ;  /* 0x0000001f0c007819 */ /* 0x000fe200000006ff */
[----:B-1----:R-:W-:Y:S02]  /*20a0*/  ULEA UR26, UR54, UR26, 0x18 ;  /* 0x0000001a361a7291 */ /* 0x002fe4000f8ec0ff */
[----:B------:R-:W-:Y:S02]  /*20b0*/  UISETP.GE.U32.AND UP0, UPT, UR27, 0x3f, UPT ;  /* 0x0000003f1b00788c */ /* 0x000fe4000bf06070 */
[----:B------:R-:W-:Y:S02]  /*20c0*/  ULEA UR4, UR42, UR26, 0x3 ;  /* 0x0000001a2a047291 */ /* 0x000fe4000f8e18ff */
[----:B------:R-:W-:Y:S02]  /*20d0*/  ULEA UR11, UR51, UR22, 0x1 ;  /* 0x00000016330b7291 */ /* 0x000fe4000f8e08ff */
[----:B------:R-:W-:-:S02]  /*20e0*/  ULEA UR35, UR50, UR25, 0x6 ;  /* 0x0000001932237291 */ /* 0x000fc4000f8e30ff */
[----:B------:R-:W-:Y:S01]  /*20f0*/  USHF.L.U32 UR11, UR11, 0x5, URZ ;  /* 0x000000050b0b7899 */ /* 0x000fe200080006ff */
[----:B------:R-:W-:Y:S02]  /*2100*/  UMOV UR6, URZ ;  /* 0x000000ff00067c82 */ /* 0x000fe40008000000 */
[----:B------:R1:W2:Y:S01]  /*2110*/  SYNCS.PHASECHK.TRANS64.TRYWAIT P0, [UR4+0x1b0], R0 ;  /* 0x0001b000ff0075a7 */ /* 0x0002a20008001104 */
[----:B------:R-:W-:Y:S08]  /*2120*/  BRA.U !UP0, `(.L_x_26) ;  /* 0x0000000108c47547 */ /* 0x000ff0000b800000 */
[----:B------:R-:W-:Y:S01]  /*2130*/  UMOV UR4, URZ ;  /* 0x000000ff00047c82 */ /* 0x000fe20008000000 */
[----:B------:R-:W-:-:S05]  /*2140*/  UMOV UR20, UR42 ;  /* 0x0000002a00147c82 */ /* 0x000fca0008000000 */
.L_x_32:
[----:B------:R-:W-:Y:S01]  /*2150*/  ULEA UR33, UR20, UR26, 0x3 ;  /* 0x0000001a14217291 */ /* 0x000fe2000f8e18ff */
[----:B--2---:R-:W-:Y:S01]  /*2160*/  @!P3 MOV R2, 0x1000 ;  /* 0x000010000002b802 */ /* 0x004fe20000000f00 */
[----:B--2-4-:R-:W-:Y:S10]  /*2170*/  @P0 BRA `(.L_x_27) ;  /* 0x00000000000c0947 */ /* 0x014ff40003800000 */
[----:B------:R-:W-:-:S04]  /*2180*/  SHF.L.U32 R3, R12, 0x1f, RZ ;  /* 0x0000001f0c037819 */ /* 0x000fc800000006ff */
[----:B------:R-:W2:Y:S02]  /*2190*/  SYNCS.PHASECHK.TRANS64.TRYWAIT P0, [UR33+0x1b0], R3 ;  /* 0x0001b003ff0075a7 */ /* 0x000ea40008001121 */
[----:B--2---:R-:W-:Y:S05]  /*21a0*/  @!P0 BRA `(.L_x_28) ;  /* 0x0000006400f48947 */ /* 0x004fea0003800000 */
.L_x_27:
[----:B------:R2:W-:Y:S01]  /*21b0*/  @!P3 SYNCS.ARRIVE.TRANS64 RZ, [UR33], R2 ;  /* 0x00000002ffffb9a7 */ /* 0x0005e20008000021 */
[----:B------:R-:W-:-:S04]  /*21c0*/  ULOP3.LUT UR5, UR39, 0x2, URZ, 0xfc, !UPT ;  /* 0x0000000227057892 */ /* 0x000fc8000f8efcff */
[----:B------:R-:W-:-:S09]  /*21d0*/  UISETP.NE.AND UP0, UPT, UR5, 0x2, UPT ;  /* 0x000000020500788c */ /* 0x000fd2000bf05270 */
[----:B------:R-:W-:Y:S05]  /*21e0*/  BRA.U UP0, `(.L_x_29) ;  /* 0x0000000100047547 */ /* 0x000fea000b800000 */
[----:B------:R-:W-:Y:S05]  /*21f0*/  BPT.TRAP 0x1 ;  /* 0x000000040000795c */ /* 0x000fea0000300000 */
.L_x_29:
[----:B------:R-:W-:Y:S04]  /*2200*/  BSSY.RECONVERGENT B0, `(.L_x_30) ;  /* 0x0000003000007945 */ /* 0x000fe80003800200 */
[----:B------:R-:W-:Y:S05]  /*2210*/  @P2 BRA `(.L_x_31) ;  /* 0x0000000000042947 */ /* 0x000fea0003800000 */
[----:B------:R-:W-:Y:S05]  /*2220*/  BPT.TRAP 0x1 ;  /* 0x000000040000795c */ /* 0x000fea0000300000 */
.L_x_31:
[----:B------:R-:W-:Y:S05]  /*2230*/  BSYNC.RECONVERGENT B0 ;  /* 0x0000000000007941 */ /* 0x000fea0003800200 */
.L_x_30:
[----:B------:R-:W-:Y:S02]  /*2240*/  UIADD3 UR42, UPT, UPT, UR20, 0x1, URZ ;  /* 0x00000001142a7890 */ /* 0x000fe4000fffe0ff */
[----:B------:R-:W-:Y:S02]  /*2250*/  USHF.L.U32 UR8, UR20, 0xb, URZ ;  /* 0x0000000b14087899 */ /* 0x000fe400080006ff */
[----:B------:R-:W-:Y:S02]  /*2260*/  UISETP.NE.AND UP0, UPT, UR42, 0x36, UPT ;  /* 0x000000362a00788c */ /* 0x000fe4000bf05270 */
[----:B------:R-:W-:Y:S02]  /*2270*/  UIADD3 UR44, UP1, UPT, UR30, 0x80, URZ ;  /* 0x000000801e2c7890 */ /* 0x000fe4000ff3e0ff */
[----:B------:R-:W-:Y:S02]  /*2280*/  USEL UR6, URZ, 0x1, UP0 ;  /* 0x00000001ff067887 */ /* 0x000fe40008000000 */
[----:B------:R-:W-:-:S02]  /*2290*/  USEL UR42, UR42, URZ, UP0 ;  /* 0x000000ff2a2a7287 */ /* 0x000fc40008000000 */
[----:B------:R-:W-:Y:S02]  /*22a0*/  ULOP3.LUT UR32, UR21, UR8, URZ, 0xfc, !UPT ;  /* 0x0000000815207292 */ /* 0x000fe4000f8efcff */
[----:B------:R-:W-:Y:S01]  /*22b0*/  ULEA UR5, UR42, UR26, 0x3 ;  /* 0x0000001a2a057291 */ /* 0x000fe2000f8e18ff */
[----:B------:R-:W-:Y:S01]  /*22c0*/  LOP3.LUT R12, R12, UR6, RZ, 0x3c, !PT ;  /* 0x000000060c0c7c12 */ /* 0x000fe2000f8e3cff */
[----:B------:R-:W-:Y:S02]  /*22d0*/  UIADD3 UR18, UP0, UPT, UR30, 0x180, URZ ;  /* 0x000001801e127890 */ /* 0x000fe4000ff1e0ff */
[----:B------:R-:W-:Y:S01]  /*22e0*/  ULOP3.LUT UR8, UR15, UR8, URZ, 0xfc, !UPT ;  /* 0x000000080f087292 */ /* 0x000fe2000f8efcff */
[----:B-1----:R-:W-:Y:S01]  /*22f0*/  SHF.L.U32 R0, R12, 0x1f, RZ ;  /* 0x0000001f0c007819 */ /* 0x002fe200000006ff */
[----:B------:R-:W-:Y:S02]  /*2300*/  USHF.L.U32 UR34, UR4, 0x5, URZ ;  /* 0x0000000504227899 */ /* 0x000fe400080006ff */
[----:B------:R-:W-:Y:S01]  /*2310*/  UIADD3.X UR45, UPT, UPT, URZ, UR31, URZ, UP1, !UPT ;  /* 0x0000001fff2d7290 */ /* 0x000fe20008ffe4ff */
[----:B------:R3:W4:Y:S01]  /*2320*/  SYNCS.PHASECHK.TRANS64.TRYWAIT P0, [UR5+0x1b0], R0 ;  /* 0x0001b000ff0075a7 */ /* 0x0007220008001105 */
[----:B------:R-:W-:-:S02]  /*2330*/  UIADD3 UR32, UPT, UPT, UR26, 0x2800, UR32 ;  /* 0x000028001a207890 */ /* 0x000fc4000fffe020 */
[----:B------:R-:W-:Y:S02]  /*2340*/  UPRMT UR7, URZ, 0x5410, UR14 ;  /* 0x00005410ff077896 */ /* 0x000fe4000800000e */
[----:B------:R-:W-:Y:S02]  /*2350*/  UIADD3 UR8, UPT, UPT, UR26, 0x1d800, UR8 ;  /* 0x0001d8001a087890 */ /* 0x000fe4000fffe008 */
[----:B------:R-:W-:Y:S02]  /*2360*/  UIADD3.X UR19, UPT, UPT, URZ, UR31, URZ, UP0, !UPT ;  /* 0x0000001fff137290 */ /* 0x000fe400087fe4ff */
[----:B------:R-:W-:Y:S01]  /*2370*/  UPRMT UR5, URZ, 0x5410, UR13 ;  /* 0x00005410ff057896 */ /* 0x000fe2000800000d */
[----:B------:R-:W-:Y:S01]  /*2380*/  UMOV UR16, 0x0 ;  /* 0x0000000000107882 */ /* 0x000fe20000000000 */
[----:B------:R-:W-:Y:S01]  /*2390*/  UMOV UR17, 0x10000000 ;  /* 0x1000000000117882 */ /* 0x000fe20000000000 */
[----:B------:R-:W-:Y:S01]  /*23a0*/  UMOV UR12, UR36 ;  /* 0x00000024000c7c82 */ /* 0x000fe20008000000 */
[----:B------:R-:W-:Y:S01]  /*23b0*/  UMOV UR9, UR33 ;  /* 0x0000002100097c82 */ /* 0x000fe20008000000 */
[----:B------:R-:W-:Y:S01]  /*23c0*/  UMOV UR10, UR34 ;  /* 0x00000022000a7c82 */ /* 0x000fe20008000000 */
[----:B------:R3:W-:Y:S01]  /*23d0*/  UTMALDG.3D.MULTICAST [UR32], [UR44], UR7, desc[UR16] ;  /* 0x000010202c0073b4 */ /* 0x0007e20008011807 */
[----:B------:R-:W-:Y:S01]  /*23e0*/  UIADD3 UR4, UPT, UPT, UR4, 0x1, URZ ;  /* 0x0000000104047890 */ /* 0x000fe2000fffe0ff */
[----:B------:R-:W-:Y:S01]  /*23f0*/  UMOV UR6, UR38 ;  /* 0x0000002600067c82 */ /* 0x000fe20008000000 */
[----:B------:R-:W-:-:S02]  /*2400*/  UMOV UR20, UR42 ;  /* 0x0000002a00147c82 */ /* 0x000fc40008000000 */
[----:B------:R-:W-:Y:S01]  /*2410*/  UISETP.NE.AND UP0, UPT, UR4, UR38, UPT ;  /* 0x000000260400728c */ /* 0x000fe2000bf05270 */
[----:B------:R3:W-:Y:S08]  /*2420*/  UTMALDG.3D.MULTICAST [UR8], [UR18], UR5, desc[UR16] ;  /* 0x00001008120073b4 */ /* 0x0007f00008011805 */
[----:B---3--:R-:W-:Y:S05]  /*2430*/  BRA.U UP0, `(.L_x_32) ;  /* 0xfffffffd00447547 */ /* 0x008fea000b83ffff */
.L_x_26:
[----:B------:R-:W-:Y:S01]  /*2440*/  ULEA UR4, UR42, UR26, 0x3 ;  /* 0x0000001a2a047291 */ /* 0x000fe2000f8e18ff */
[----:B-1----:R-:W-:Y:S01]  /*2450*/  SHF.L.U32 R0, R12, 0x1f, RZ ;  /* 0x0000001f0c007819 */ /* 0x002fe200000006ff */
[----:B------:R-:W-:Y:S01]  /*2460*/  @!P1 SYNCS.ARRIVE.TRANS64.A1T0 RZ, [UR26+0x378], RZ ;  /* 0x000378ffffff99a7 */ /* 0x000fe2000810001a */
[----:B------:R-:W-:-:S06]  /*2470*/  UISETP.GT.AND UP0, UPT, UR29, UR28, UPT ;  /* 0x0000001c1d00728c */ /* 0x000fcc000bf04270 */
[----:B--2-4-:R1:W2:Y:S03]  /*2480*/  SYNCS.PHASECHK.TRANS64.TRYWAIT P0, [UR4+0x1b0], R0 ;  /* 0x0001b000ff0075a7 */ /* 0x0142a60008001104 */
[----:B------:R-:W-:Y:S05]  /*2490*/  BRA.U !UP0, `(.L_x_33) ;  /* 0x0000000108c87547 */ /* 0x000fea000b800000 */
[----:B------:R-:W-:Y:S01]  /*24a0*/  UIADD3 UR5, UPT, UPT, UR43, UR6, URZ ;  /* 0x000000062b057290 */ /* 0x000fe2000fffe0ff */
[----:B------:R-:W-:-:S11]  /*24b0*/  UMOV UR34, UR42 ;  /* 0x0000002a00227c82 */ /* 0x000fd60008000000 */
.L_x_39:
[----:B------:R-:W-:Y:S01]  /*24c0*/  ULEA UR17, UR34, UR26, 0x3 ;  /* 0x0000001a22117291 */ /* 0x000fe2000f8e18ff */
[----:B--2---:R-:W-:Y:S01]  /*24d0*/  @!P3 MOV R2, 0x1000 ;  /* 0x000010000002b802 */ /* 0x004fe20000000f00 */
[----:B--2-4-:R-:W-:Y:S10]  /*24e0*/  @P0 BRA `(.L_x_34) ;  /* 0x00000000000c0947 */ /* 0x014ff40003800000 */
[----:B------:R-:W-:-:S04]  /*24f0*/  SHF.L.U32 R3, R12, 0x1f, RZ ;  /* 0x0000001f0c037819 */ /* 0x000fc800000006ff */
[----:B------:R-:W2:Y:S02]  /*2500*/  SYNCS.PHASECHK.TRANS64.TRYWAIT P0, [UR17+0x1b0], R3 ;  /* 0x0001b003ff0075a7 */ /* 0x000ea40008001111 */
[----:B--2---:R-:W-:Y:S05]  /*2510*/  @!P0 BRA `(.L_x_35) ;  /* 0x0000006400308947 */ /* 0x004fea0003800000 */
.L_x_34:
[----:B------:R2:W-:Y:S01]  /*2520*/  @!P3 SYNCS.ARRIVE.TRANS64 RZ, [UR17], R2 ;  /* 0x00000002ffffb9a7 */ /* 0x0005e20008000011 */
[----:B------:R-:W-:-:S04]  /*2530*/  ULOP3.LUT UR4, UR39, 0x2, URZ, 0xfc, !UPT ;  /* 0x0000000227047892 */ /* 0x000fc8000f8efcff */
[----:B------:R-:W-:-:S09]  /*2540*/  UISETP.NE.AND UP0, UPT, UR4, 0x2, UPT ;  /* 0x000000020400788c */ /* 0x000fd2000bf05270 */
[----:B------:R-:W-:Y:S05]  /*2550*/  BRA.U UP0, `(.L_x_36) ;  /* 0x0000000100047547 */ /* 0x000fea000b800000 */
[----:B------:R-:W-:Y:S05]  /*2560*/  BPT.TRAP 0x1 ;  /* 0x000000040000795c */ /* 0x000fea0000300000 */
.L_x_36:
[----:B------:R-:W-:Y:S04]  /*2570*/  BSSY.RECONVERGENT B0, `(.L_x_37) ;  /* 0x0000003000007945 */ /* 0x000fe80003800200 */
[----:B------:R-:W-:Y:S05]  /*2580*/  @P2 BRA `(.L_x_38) ;  /* 0x0000000000042947 */ /* 0x000fea0003800000 */
[----:B------:R-:W-:Y:S05]  /*2590*/  BPT.TRAP 0x1 ;  /* 0x000000040000795c */ /* 0x000fea0000300000 */
.L_x_38:
[----:B------:R-:W-:Y:S05]  /*25a0*/  BSYNC.RECONVERGENT B0 ;  /* 0x0000000000007941 */ /* 0x000fea0003800200 */
.L_x_37:
        /* <DEDUP_REMOVED lines=13> */
[----:B------:R-:W-:Y:S01]  /*2680*/  UIADD3 UR16, UPT, UPT, UR26, 0x2800, UR16 ;  /* 0x000028001a107890 */ /* 0x000fe2000fffe010 */
[----:B------:R3:W4:Y:S01]  /*2690*/  SYNCS.PHASECHK.TRANS64.TRYWAIT P0, [UR4+0x1b0], R0 ;  /* 0x0001b000ff0075a7 */ /* 0x0007220008001104 */
[----:B------:R-:W-:-:S02]  /*26a0*/  UIADD3.X UR47, UPT, UPT, URZ, UR31, URZ, UP1, !UPT ;  /* 0x0000001fff2f7290 */ /* 0x000fc40008ffe4ff */
[----:B------:R-:W-:Y:S02]  /*26b0*/  UPRMT UR7, URZ, 0x5410, UR14 ;  /* 0x00005410ff077896 */ /* 0x000fe4000800000e */
[----:B------:R-:W-:Y:S02]  /*26c0*/  UIADD3 UR8, UPT, UPT, UR26, 0x1d800, UR8 ;  /* 0x0001d8001a087890 */ /* 0x000fe4000fffe008 */
[----:B------:R-:W-:Y:S02]  /*26d0*/  UPRMT UR4, URZ, 0x5410, UR13 ;  /* 0x00005410ff047896 */ /* 0x000fe4000800000d */
[----:B------:R-:W-:Y:S01]  /*26e0*/  UIADD3.X UR45, UPT, UPT, URZ, UR31, URZ, UP0, !UPT ;  /* 0x0000001fff2d7290 */ /* 0x000fe200087fe4ff */
[----:B------:R-:W-:Y:S01]  /*26f0*/  UMOV UR32, 0x0 ;  /* 0x0000000000207882 */ /* 0x000fe20000000000 */
[----:B------:R-:W-:Y:S01]  /*2700*/  UMOV UR33, 0x10000000 ;  /* 0x1000000000217882 */ /* 0x000fe20000000000 */
[----:B------:R-:W-:Y:S01]  /*2710*/  UMOV UR19, UR35 ;  /* 0x0000002300137c82 */ /* 0x000fe20008000000 */
[----:B------:R-:W-:Y:S01]  /*2720*/  UMOV UR20, UR36 ;  /* 0x0000002400147c82 */ /* 0x000fe20008000000 */
[----:B------:R-:W-:Y:S01]  /*2730*/  UMOV UR12, UR36 ;  /* 0x00000024000c7c82 */ /* 0x000fe20008000000 */
[----:B------:R-:W-:Y:S01]  /*2740*/  UMOV UR9, UR17 ;  /* 0x0000001100097c82 */ /* 0x000fe20008000000 */
[----:B------:R-:W-:Y:S01]  /*2750*/  UMOV UR10, UR18 ;  /* 0x00000012000a7c82 */ /* 0x000fe20008000000 */
[----:B------:R3:W-:Y:S01]  /*2760*/  UTMALDG.3D.MULTICAST [UR16], [UR46], UR7, desc[UR32] ;  /* 0x000020102e0073b4 */ /* 0x0007e20008011807 */
[----:B------:R-:W-:Y:S01]  /*2770*/  UIADD3 UR6, UPT, UPT, UR6, 0x1, URZ ;  /* 0x0000000106067890 */ /* 0x000fe2000fffe0ff */
[----:B------:R-:W-:-:S03]  /*2780*/  UMOV UR34, UR42 ;  /* 0x0000002a00227c82 */ /* 0x000fc60008000000 */
[----:B------:R-:W-:Y:S01]  /*2790*/  UISETP.NE.AND UP0, UPT, UR6, UR5, UPT ;  /* 0x000000050600728c */ /* 0x000fe2000bf05270 */
[----:B------:R3:W-:Y:S08]  /*27a0*/  UTMALDG.3D.MULTICAST [UR8], [UR44], UR4, desc[UR32] ;  /* 0x000020082c0073b4 */ /* 0x0007f00008011804 */
[----:B---3--:R-:W-:Y:S05]  /*27b0*/  BRA.U UP0, `(.L_x_39) ;  /* 0xfffffffd00407547 */ /* 0x008fea000b83ffff */
.L_x_33:
[C---:B------:R-:W-:Y:S01]  /*27c0*/  LEA R3, R11.reuse, UR26, 0x3 ;  /* 0x0000001a0b037c11 */ /* 0x040fe2000f8e18ff */
[----:B------:R-:W-:Y:S01]  /*27d0*/  NOP ;  /* 0x0000000000007918 */ /* 0x000fe20000000000 */
[----:B-1----:R-:W-:Y:S02]  /*27e0*/  SHF.L.U32 R0, R10, 0x1f, RZ ;  /* 0x0000001f0a007819 */ /* 0x002fe400000006ff */
[----:B------:R-:W-:Y:S02]  /*27f0*/  LEA R4, R11, UR26, 0x4 ;  /* 0x0000001a0b047c11 */ /* 0x000fe4000f8e20ff */
[----:B--2-4-:R-:W1:Y:S02]  /*2800*/  SYNCS.PHASECHK.TRANS64.TRYWAIT P0, [R3+URZ+0x380], R0 ;  /* 0x00038000030075a7 */ /* 0x014e6400080011ff */
[----:B-1----:R-:W-:Y:S05]  /*2810*/  @!P0 BRA `(.L_x_40) ;  /* 0x0000006000888947 */ /* 0x002fea0003800000 */
.L_x_156:
[----:B------:R-:W2:Y:S01]  /*2820*/  LDS.128 R4, [R4+0x410] ;  /* 0x0004100004047984 */ /* 0x000ea20000000c00 */
[----:B------:R-:W-:Y:S01]  /*2830*/  UISETP.GE.AND UP0, UPT, UR37, 0x1, UPT ;  /* 0x000000012500788c */ /* 0x000fe2000bf06270 */
[----:B------:R-:W-:Y:S01]  /*2840*/  @!PT LDS RZ, [RZ] ;  /* 0x00000000fffff984 */ /* 0x000fe20000000800 */
[----:B------:R-:W-:Y:S01]  /*2850*/  @!PT LDS RZ, [RZ] ;  /* 0x00000000fffff984 */ /* 0x000fe20000000800 */
[----:B------:R-:W-:Y:S01]  /*2860*/  @!PT LDS RZ, [RZ] ;  /* 0x00000000fffff984 */ /* 0x000fe20000000800 */
[----:B------:R-:W-:Y:S01]  /*2870*/  @!PT LDS RZ, [RZ] ;  /* 0x00000000fffff984 */ /* 0x000fe20000000800 */
[----:B------:R3:W-:Y:S06]  /*2880*/  MEMBAR.ALL.CTA ;  /* 0x0000000000007992 */ /* 0x0007ec0000008000 */
[----:B---3--:R-:W3:Y:S01]  /*2890*/  FENCE.VIEW.ASYNC.S ;  /* 0x00000000000073c6 */ /* 0x008ee20000000000 */
[----:B--2---:R-:W-:-:S13]  /*28a0*/  LOP3.LUT P0, RZ, R6, 0x1, RZ, 0xc0, !PT ;  /* 0x0000000106ff7812 */ /* 0x004fda000780c0ff */
[----:B---3--:R-:W-:Y:S01]  /*28b0*/  VOTEU.ANY UP1, P0 ;  /* 0x0000000000ff7886 */ /* 0x008fe20000020100 */
[----:B------:R-:W-:-:S13]  /*28c0*/  PLOP3.LUT P0, PT, PT, PT, UP1, 0x80, 0x8 ;  /* 0x000000000008781c */ /* 0x000fda0003f0f018 */
[----:B-1----:R-:W-:Y:S02]  /*28d0*/  @P0 LOP3.LUT R0, R5, 0xffff, RZ, 0xc0, !PT ;  /* 0x0000ffff05000812 */ /* 0x002fe400078ec0ff */
[----:B------:R-:W-:Y:S02]  /*28e0*/  @P0 MOV R2, R4 ;  /* 0x0000000400020202 */ /* 0x000fe40000000f00 */
[----:B------:R-:W-:Y:S01]  /*28f0*/  @P0 R2UR UR5, R0 ;  /* 0x00000000000502ca */ /* 0x000fe200000e0000 */
[----:B------:R-:W-:Y:S01]  /*2900*/  VIADD R0, R3, 0x390 ;  /* 0x0000039003007836 */ /* 0x000fe20000000000 */
[----:B------:R-:W-:Y:S02]  /*2910*/  @P0 SHF.R.U32.HI R4, RZ, 0x10, R5 ;  /* 0x00000010ff040819 */ /* 0x000fe40000011605 */
[----:B------:R-:W-:Y:S02]  /*2920*/  @P0 R2UR UR6, R2 ;  /* 0x00000000020602ca */ /* 0x000fe400000e0000 */
[----:B------:R-:W-:-:S02]  /*2930*/  PRMT R0, RZ, 0x654, R0 ;  /* 0x00000654ff007816 */ /* 0x000fc40000000000 */
[----:B------:R-:W-:Y:S02]  /*2940*/  @P0 R2UR UR4, R4 ;  /* 0x00000000040402ca */ /* 0x000fe400000e0000 */
[----:B------:R1:W-:Y:S03]  /*2950*/  SYNCS.ARRIVE.TRANS64.RED.A1T0 RZ, [R0+URZ], RZ ;  /* 0x000000ff00ff79a7 */ /* 0x0003e600081004ff */
[----:B------:R-:W-:-:S04]  /*2960*/  @UP1 UMOV UR40, UR5 ;  /* 0x0000000500281c82 */ /* 0x000fc80008000000 */
[----:B------:R-:W-:-:S04]  /*2970*/  @UP1 UMOV UR41, UR6 ;  /* 0x0000000600291c82 */ /* 0x000fc80008000000 */
[----:B------:R-:W-:Y:S01]  /*2980*/  @UP1 UMOV UR36, UR4 ;  /* 0x0000000400241c82 */ /* 0x000fe20008000000 */
[----:B------:R-:W-:Y:S05]  /*2990*/  BRA.U !UP0, `(.L_x_41) ;  /* 0x0000000108b87547 */ /* 0x000fea000b800000 */
[----:B------:R-:W2:Y:S01]  /*29a0*/  LDCU.128 UR4, c[0x0][0xb10] ;  /* 0x00016200ff0477ac */ /* 0x000ea20008000c00 */
[----:B------:R-:W3:Y:S01]  /*29b0*/  LDCU UR10, c[0x0][0xb20] ;  /* 0x00016400ff0a77ac */ /* 0x000ee20008000800 */
[----:B------:R-:W4:Y:S01]  /*29c0*/  LDCU UR11, c[0x0][0xb0c] ;  /* 0x00016180ff0b77ac */ /* 0x000f220008000800 */
[----:B------:R-:W1:Y:S01]  /*29d0*/  LDCU.64 UR8, c[0x0][0xb28] ;  /* 0x00016500ff0877ac */ /* 0x000e620008000a00 */
[----:B------:R-:W-:Y:S02]  /*29e0*/  UISETP.NE.AND UP3, UPT, UR37, 0x1, UPT ;  /* 0x000000012500788c */ /* 0x000fe4000bf65270 */
[----:B--2---:R-:W-:Y:S02]  /*29f0*/  UIMAD.WIDE.U32 UR32, UR23, UR7, URZ ;  /* 0x00000007172072a5 */ /* 0x004fe4000f8e00ff */
[----:B------:R-:W-:Y:S02]  /*2a00*/  UIMAD.WIDE.U32 UR16, UR40, UR7, URZ ;  /* 0x00000007281072a5 */ /* 0x000fe4000f8e00ff */
[----:B------:R-:W-:-:S02]  /*2a10*/  UIMAD.WIDE.U32 UR18, UR24, UR4, URZ ;  /* 0x00000004181272a5 */ /* 0x000fc4000f8e00ff */
[----:B------:R-:W-:Y:S01]  /*2a20*/  UISETP.NE.AND UP0, UPT, UR6, 0x1, UPT ;  /* 0x000000010600788c */ /* 0x000fe2000bf05270 */
[----:B------:R-:W-:Y:S01]  /*2a30*/  UMOV UR7, UR33 ;  /* 0x0000002100077c82 */ /* 0x000fe20008000000 */
[----:B----4-:R-:W-:Y:S02]  /*2a40*/  UISETP.NE.AND UP2, UPT, UR11, 0x1, UPT ;  /* 0x000000010b00788c */ /* 0x010fe4000bf45270 */
[----:B---3--:R-:W-:Y:S02]  /*2a50*/  USHF.R.U32.HI UR7, URZ, UR10, UR7 ;  /* 0x0000000aff077299 */ /* 0x008fe40008011607 */
[----:B------:R-:W-:Y:S02]  /*2a60*/  USHF.R.U32.HI UR12, URZ, UR5, UR19 ;  /* 0x00000005ff0c7299 */ /* 0x000fe40008011613 */
[----:B------:R-:W-:Y:S02]  /*2a70*/  USEL UR7, UR23, UR7, !UP0 ;  /* 0x0000000717077287 */ /* 0x000fe4000c000000 */
[----:B------:R-:W-:-:S02]  /*2a80*/  USEL UR12, UR24, UR12, !UP2 ;  /* 0x0000000c180c7287 */ /* 0x000fc4000d000000 */
[----:B-1----:R-:W-:Y:S02]  /*2a90*/  UIMAD.WIDE.U32 UR32, UR7, UR8, URZ ;  /* 0x00000008072072a5 */ /* 0x002fe4000f8e00ff */
        /* <DEDUP_REMOVED lines=30> */
.L_x_41:
[----:B------:R-:W2:Y:S02]  /*2c80*/  LDCU UR4, c[0x0][0xb30] ;  /* 0x00016600ff0477ac */ /* 0x000ea40008000800 */
[----:B--2---:R-:W-:-:S09]  /*2c90*/  UISETP.NE.AND UP0, UPT, UR4, 0x1, UPT ;  /* 0x000000010400788c */ /* 0x004fd2000bf05270 */
        /* <DEDUP_REMOVED lines=17> */
.L_x_42:
[----:B------:R-:W-:Y:S01]  /*2db0*/  VIADD R11, R11, 0x1 ;  /* 0x000000010b0b7836 */ /* 0x000fe20000000000 */
[----:B------:R-:W-:Y:S01]  /*2dc0*/  PLOP3.LUT P1, PT, PT, PT, PT, 0x80, 0x8 ;  /* 0x000000000008781c */ /* 0x000fe20003f2f070 */
[----:B------:R-:W-:Y:S02]  /*2dd0*/  UIADD3 UR50, UPT, UPT, UR41, UR49, URZ ;  /* 0x0000003129327290 */ /* 0x000fe4000fffe0ff */
[----:B------:R-:W-:Y:S01]  /*2de0*/  UIADD3 UR51, UPT, UPT, UR40, UR48, URZ ;  /* 0x0000003028337290 */ /* 0x000fe2000fffe0ff */
[----:B------:R-:W-:-:S04]  /*2df0*/  ISETP.NE.AND P0, PT, R11, 0x2, PT ;  /* 0x000000020b00780c */ /* 0x000fc80003f05270 */
[----:B-1----:R-:W-:Y:S02]  /*2e00*/  SEL R0, RZ, 0x1, P0 ;  /* 0x00000001ff007807 */ /* 0x002fe40000000000 */
[----:B------:R-:W-:Y:S02]  /*2e10*/  SEL R11, R11, RZ, P0 ;  /* 0x000000ff0b0b7207 */ /* 0x000fe40000000000 */
[----:B------:R-:W-:Y:S01]  /*2e20*/  LOP3.LUT R10, R10, R0, RZ, 0x3c, !PT ;  /* 0x000000000a0a7212 */ /* 0x000fe200078e3cff */
[----:B------:R-:W-:Y:S06]  /*2e30*/  BRA.U UP1, `(.L_x_43) ;  /* 0xfffffff101507547 */ /* 0x000fec000b83ffff */
[----:B------:R-:W-:Y:S01]  /*2e40*/  UIADD3 UR26, UPT, UPT, UR26, 0x1b0, URZ ;  /* 0x000001b01a1a7890 */ /* 0x000fe2000fffe0ff */
[----:B------:R-:W-:-:S03]  /*2e50*/  SHF.L.U32 R2, R12, 0x1f, RZ ;  /* 0x0000001f0c027819 */ /* 0x000fc600000006ff */
[----:B------:R-:W-:-:S09]  /*2e60*/  ULEA UR4, UR42, UR26, 0x3 ;  /* 0x0000001a2a047291 */ /* 0x000fd2000f8e18ff */
[----:B------:R-:W1:Y:S02]  /*2e70*/  SYNCS.PHASECHK.TRANS64.TRYWAIT P0, [UR4], R2 ;  /* 0x00000002ff0075a7 */ /* 0x000e640008001104 */
[----:B-1----:R-:W-:Y:S05]  /*2e80*/  @!P0 BRA `(.L_x_44) ;  /* 0x0000005c00008947 */ /* 0x002fea0003800000 */
.L_x_158:
[----:B------:R-:W-:-:S04]  /*2e90*/  UIADD3 UR5, UPT, UPT, UR42, 0x1, URZ ;  /* 0x000000012a057890 */ /* 0x000fc8000fffe0ff */
[----:B------:R-:W-:-:S04]  /*2ea0*/  UISETP.NE.AND UP0, UPT, UR5, 0x36, UPT ;  /* 0x000000360500788c */ /* 0x000fc8000bf05270 */
[----:B------:R-:W-:Y:S02]  /*2eb0*/  USEL UR6, URZ, 0x1, UP0 ;  /* 0x00000001ff067887 */ /* 0x000fe40008000000 */
[----:B------:R-:W-:-:S04]  /*2ec0*/  USEL UR5, UR5, URZ, UP0 ;  /* 0x000000ff05057287 */ /* 0x000fc80008000000 */
[----:B------:R-:W-:Y:S01]  /*2ed0*/  ULEA UR4, UR5, UR26, 0x3 ;  /* 0x0000001a05047291 */ /* 0x000fe2000f8e18ff */
[----:B-1----:R-:W-:-:S04]  /*2ee0*/  LOP3.LUT R2, R12, UR6, RZ, 0x3c, !PT ;  /* 0x000000060c027c12 */ /* 0x002fc8000f8e3cff */
[----:B------:R-:W-:-:S04]  /*2ef0*/  SHF.L.U32 R3, R2, 0x1f, RZ ;  /* 0x0000001f02037819 */ /* 0x000fc800000006ff */
[----:B------:R-:W1:Y:S02]  /*2f00*/  SYNCS.PHASECHK.TRANS64.TRYWAIT P0, [UR4], R3 ;  /* 0x00000003ff0075a7 */ /* 0x000e640008001104 */
[----:B-1----:R-:W-:Y:S05]  /*2f10*/  @!P0 BRA `(.L_x_45) ;  /* 0x0000005800f48947 */ /* 0x002fea0003800000 */
.L_x_160:
[----:B------:R-:W-:-:S04]  /*2f20*/  UIADD3 UR5, UPT, UPT, UR5, 0x1, URZ ;  /* 0x0000000105057890 */ /* 0x000fc8000fffe0ff */
[----:B------:R-:W-:-:S04]  /*2f30*/  UISETP.NE.AND UP0, UPT, UR5, 0x36, UPT ;  /* 0x000000360500788c */ /* 0x000fc8000bf05270 */
[----:B------:R-:W-:Y:S02]  /*2f40*/  USEL UR6, URZ, 0x1, UP0 ;  /* 0x00000001ff067887 */ /* 0x000fe40008000000 */
[----:B------:R-:W-:-:S04]  /*2f50*/  USEL UR5, UR5, URZ, UP0 ;  /* 0x000000ff05057287 */ /* 0x000fc80008000000 */
[----:B------:R-:W-:Y:S01]  /*2f60*/  ULEA UR4, UR5, UR26, 0x3 ;  /* 0x0000001a05047291 */ /* 0x000fe2000f8e18ff */
[----:B------:R-:W-:-:S04]  /*2f70*/  LOP3.LUT R2, R2, UR6, RZ, 0x3c, !PT ;  /* 0x0000000602027c12 */ /* 0x000fc8000f8e3cff */
[----:B-1----:R-:W-:-:S04]  /*2f80*/  SHF.L.U32 R3, R2, 0x1f, RZ ;  /* 0x0000001f02037819 */ /* 0x002fc800000006ff */
[----:B------:R-:W1:Y:S02]  /*2f90*/  SYNCS.PHASECHK.TRANS64.TRYWAIT P0, [UR4], R3 ;  /* 0x00000003ff0075a7 */ /* 0x000e640008001104 */
[----:B-1----:R-:W-:Y:S05]  /*2fa0*/  @!P0 BRA `(.L_x_46) ;  /* 0x0000005800e88947 */ /* 0x002fea0003800000 */
.L_x_162:
        /* <DEDUP_REMOVED lines=9> */
.L_x_164:
        /* <DEDUP_REMOVED lines=9> */
.L_x_166:
        /* <DEDUP_REMOVED lines=9> */
.L_x_168:
        /* <DEDUP_REMOVED lines=9> */
.L_x_170:
        /* <DEDUP_REMOVED lines=9> */
.L_x_172:
        /* <DEDUP_REMOVED lines=9> */
.L_x_174:
        /* <DEDUP_REMOVED lines=9> */
.L_x_176:
        /* <DEDUP_REMOVED lines=9> */
.L_x_178:
        /* <DEDUP_REMOVED lines=9> */
.L_x_180:
        /* <DEDUP_REMOVED lines=9> */
.L_x_182:
        /* <DEDUP_REMOVED lines=9> */
.L_x_184:
        /* <DEDUP_REMOVED lines=9> */
.L_x_186:
        /* <DEDUP_REMOVED lines=9> */
.L_x_188:
        /* <DEDUP_REMOVED lines=9> */
.L_x_190:
        /* <DEDUP_REMOVED lines=9> */
.L_x_192:
        /* <DEDUP_REMOVED lines=9> */
.L_x_194:
        /* <DEDUP_REMOVED lines=9> */
.L_x_196:
        /* <DEDUP_REMOVED lines=9> */
.L_x_198:
        /* <DEDUP_REMOVED lines=9> */
.L_x_200:
        /* <DEDUP_REMOVED lines=9> */
.L_x_202:
        /* <DEDUP_REMOVED lines=9> */
.L_x_204:
        /* <DEDUP_REMOVED lines=9> */
.L_x_206:
        /* <DEDUP_REMOVED lines=9> */
.L_x_208:
        /* <DEDUP_REMOVED lines=9> */
.L_x_210:
        /* <DEDUP_REMOVED lines=9> */
.L_x_212:
        /* <DEDUP_REMOVED lines=9> */
.L_x_214:
        /* <DEDUP_REMOVED lines=9> */
.L_x_216:
        /* <DEDUP_REMOVED lines=9> */
.L_x_218:
        /* <DEDUP_REMOVED lines=9> */
.L_x_220:
        /* <DEDUP_REMOVED lines=9> */
.L_x_222:
        /* <DEDUP_REMOVED lines=9> */
.L_x_224:
        /* <DEDUP_REMOVED lines=9> */
.L_x_226:
        /* <DEDUP_REMOVED lines=9> */
.L_x_228:
        /* <DEDUP_REMOVED lines=9> */
.L_x_230:
        /* <DEDUP_REMOVED lines=9> */
.L_x_232:
        /* <DEDUP_REMOVED lines=9> */
.L_x_234:
        /* <DEDUP_REMOVED lines=9> */
.L_x_236:
        /* <DEDUP_REMOVED lines=9> */
.L_x_238:
        /* <DEDUP_REMOVED lines=9> */
.L_x_240:
        /* <DEDUP_REMOVED lines=9> */
.L_x_242:
        /* <DEDUP_REMOVED lines=9> */
.L_x_244:
        /* <DEDUP_REMOVED lines=9> */
.L_x_246:
        /* <DEDUP_REMOVED lines=9> */
.L_x_248:
        /* <DEDUP_REMOVED lines=9> */
.L_x_250:
        /* <DEDUP_REMOVED lines=9> */
.L_x_252:
        /* <DEDUP_REMOVED lines=9> */
.L_x_254:
        /* <DEDUP_REMOVED lines=9> */
.L_x_256:
        /* <DEDUP_REMOVED lines=9> */
.L_x_258:
        /* <DEDUP_REMOVED lines=9> */
.L_x_260:
        /* <DEDUP_REMOVED lines=9> */
.L_x_262:
[----:B------:R-:W-:-:S04]  /*4bd0*/  UIADD3 UR5, UPT, UPT, UR5, 0x1, URZ ;  /* 0x0000000105057890 */ /* 0x000fc8000fffe0ff */
[----:B------:R-:W-:-:S04]  /*4be0*/  UISETP.NE.AND UP0, UPT, UR5, 0x36, UPT ;  /* 0x000000360500788c */ /* 0x000fc8000bf05270 */
[----:B------:R-:W-:Y:S02]  /*4bf0*/  USEL UR4, URZ, 0x1, UP0 ;  /* 0x00000001ff047887 */ /* 0x000fe40008000000 */
[----:B------:R-:W-:-:S04]  /*4c00*/  USEL UR5, UR5, URZ, UP0 ;  /* 0x000000ff05057287 */ /* 0x000fc80008000000 */
[----:B------:R-:W-:Y:S01]  /*4c10*/  ULEA UR5, UR5, UR26, 0x3 ;  /* 0x0000001a05057291 */ /* 0x000fe2000f8e18ff */
[----:B------:R-:W-:-:S04]  /*4c20*/  LOP3.LUT R2, R2, UR4, RZ, 0x3c, !PT ;  /* 0x0000000402027c12 */ /* 0x000fc8000f8e3cff */
[----:B------:R-:W-:Y:S01]  /*4c30*/  SHF.L.U32 R2, R2, 0x1f, RZ ;  /* 0x0000001f02027819 */ /* 0x000fe200000006ff */
[----:B-1----:R-:W-:-:S07]  /*4c40*/  IMAD.U32 R0, RZ, RZ, UR5 ;  /* 0x00000005ff007e24 */ /* 0x002fce000f8e00ff */
.L_x_97:
[----:B-1----:R1:W2:Y:S02]  /*4c50*/  SYNCS.PHASECHK.TRANS64.TRYWAIT P0, [R0+URZ], R2 ;  /* 0x00000002000075a7 */ /* 0x0022a400080011ff */
[----:B--2---:R-:W-:Y:S05]  /*4c60*/  @!P0 NANOSLEEP.SYNCS 0x989680 ;  /* 0x009896800000895d */ /* 0x004fea0003900000 */
[----:B------:R-:W2:Y:S02]  /*4c70*/  @!P0 SYNCS.PHASECHK.TRANS64 P0, [R0+URZ], R2 ;  /* 0x00000002000085a7 */ /* 0x000ea400080010ff */
[----:B--2---:R-:W-:Y:S05]  /*4c80*/  @P0 EXIT ;  /* 0x000000000000094d */ /* 0x004fea0003800000 */
[----:B------:R-:W-:Y:S05]  /*4c90*/  BRA `(.L_x_97) ;  /* 0xfffffffc00ec7947 */ /* 0x000fea000383ffff */
.L_x_23:
[----:B------:R-:W-:-:S04]  /*4ca0*/  UISETP.NE.AND UP0, UPT, UR54, URZ, UPT ;  /* 0x000000ff3600728c */ /* 0x000fc8000bf05270 */
[----:B------:R-:W-:-:S09]  /*4cb0*/  UISETP.NE.OR UP0, UPT, UR10, 0x1, UP0 ;  /* 0x000000010a00788c */ /* 0x000fd20008705670 */
[----:B------:R-:W-:Y:S05]  /*4cc0*/  BRA.U UP0, `(.L_x_98) ;  /* 0x0000000500487547 */ /* 0x000fea000b800000 */
[----:B------:R-:W-:Y:S01]  /*4cd0*/  ISETP.GE.U32.AND P2, PT, R0, 0x8, PT ;  /* 0x000000080000780c */ /* 0x000fe20003f46070 */
[----:B------:R-:W-:Y:S01]  /*4ce0*/  IMAD.MOV.U32 R12, RZ, RZ, 0x1 ;  /* 0x00000001ff0c7424 */ /* 0x000fe200078e00ff */
[----:B------:R-:W-:Y:S02]  /*4cf0*/  CS2R R10, SRZ ;  /* 0x00000000000a7805 */ /* 0x000fe4000001ff00 */
[----:B------:R-:W-:Y:S01]  /*4d00*/  CS2R R8, SRZ ;  /* 0x0000000000087805 */ /* 0x000fe2000001ff00 */
[----:B------:R-:W-:Y:S01]  /*4d10*/  UMOV UR4, 0x400 ;  /* 0x0000040000047882 */ /* 0x000fe20000000000 */
[----:B------:R-:W-:Y:S01]  /*4d20*/  UMOV UR6, URZ ;  /* 0x000000ff00067c82 */ /* 0x000fe20008000000 */
[----:B------:R-:W-:-:S12]  /*4d30*/  ULEA UR54, UR54, UR4, 0x18 ;  /* 0x0000000436367291 */ /* 0x000fd8000f8ec0ff */
.L_x_102:
[----:B------:R-:W-:Y:S02]  /*4d40*/  LEA R2, R8, UR54, 0x3 ;  /* 0x0000003608027c11 */ /* 0x000fe4000f8e18ff */
[----:B------:R-:W-:-:S03]  /*4d50*/  SHF.L.U32 R4, R9, 0x1f, RZ ;  /* 0x0000001f09047819 */ /* 0x000fc600000006ff */
[----:B------:R-:W-:Y:S01]  /*4d60*/  VIADD R5, R2, 0x3f0 ;  /* 0x000003f002057836 */ /* 0x000fe20000000000 */
[----:B------:R-:W2:Y:S02]  /*4d70*/  SYNCS.PHASECHK.TRANS64.TRYWAIT P0, [R2+URZ+0x3e0], R4 ;  /* 0x0003e004020075a7 */ /* 0x000ea400080011ff */
[----:B--2---:R-:W-:Y:S05]  /*4d80*/  @!P0 BRA `(.L_x_99) ;  /* 0x0000005000388947 */ /* 0x004fea0003800000 */
.L_x_263:
[----:B------:R-:W-:Y:S01]  /*4d90*/  ULEA UR5, UR6, UR54, 0x3 ;  /* 0x0000003606057291 */ /* 0x000fe2000f8e18ff */
[----:B--2---:R-:W-:Y:S01]  /*4da0*/  PRMT R2, RZ, 0x654, R5 ;  /* 0x00000654ff027816 */ /* 0x004fe20000000005 */
[----:B------:R-:W-:Y:S01]  /*4db0*/  @!P2 IMAD.MOV.U32 R4, RZ, RZ, 0x10 ;  /* 0x00000010ff04a424 */ /* 0x000fe200078e00ff */
[----:B------:R-:W-:Y:S01]  /*4dc0*/  SHF.L.U32 R5, R12, 0x1f, RZ ;  /* 0x0000001f0c057819 */ /* 0x000fe200000006ff */
[----:B------:R-:W-:Y:S01]  /*4dd0*/  UIADD3 UR4, UPT, UPT, UR5, 0x380, URZ ;  /* 0x0000038005047890 */ /* 0x000fe2000fffe0ff */
[----:B------:R2:W-:Y:S05]  /*4de0*/  SYNCS.ARRIVE.TRANS64.RED.A1T0 RZ, [R2+URZ], RZ ;  /* 0x000000ff02ff79a7 */ /* 0x0005ea00081004ff */
[----:B------:R-:W-:Y:S01]  /*4df0*/  IMAD.U32 R6, RZ, RZ, UR4 ;  /* 0x00000004ff067e24 */ /* 0x000fe2000f8e00ff */
[----:B------:R-:W3:Y:S04]  /*4e00*/  SYNCS.PHASECHK.TRANS64.TRYWAIT P0, [UR5+0x390], R5 ;  /* 0x00039005ff0075a7 */ /* 0x000ee80008001105 */
[----:B------:R-:W-:Y:S01]  /*4e10*/  PRMT R6, R0, 0x654, R6 ;  /* 0x0000065400067816 */ /* 0x000fe20000000006 */
[----:B--23--:R-:W-:Y:S06]  /*4e20*/  @!P0 BRA `(.L_x_100) ;  /* 0x0000005000248947 */ /* 0x00cfec0003800000 */
.L_x_265:
[----:B------:R-:W-:Y:S01]  /*4e30*/  ULEA UR4, UR6, UR54, 0x4 ;  /* 0x0000003606047291 */ /* 0x000fe2000f8e20ff */
[----:B------:R-:W-:Y:S01]  /*4e40*/  SEL R3, R6, R3, !P2 ;  /* 0x0000000306037207 */ /* 0x000fe20005000000 */
[----:B------:R-:W-:Y:S01]  /*4e50*/  UIADD3 UR5, UPT, UPT, UR5, 0x380, URZ ;  /* 0x0000038005057890 */ /* 0x000fe2000fffe0ff */
[----:B--2---:R-:W-:Y:S01]  /*4e60*/  LEA R2, R11, UR54, 0x3 ;  /* 0x000000360b027c11 */ /* 0x004fe2000f8e18ff */
[----:B------:R-:W-:Y:S01]  /*4e70*/  UIADD3 UR4, UPT, UPT, UR4, 0x410, URZ ;  /* 0x0000041004047890 */ /* 0x000fe2000fffe0ff */
[----:B------:R2:W-:Y:S01]  /*4e80*/  @!P2 SYNCS.ARRIVE.TRANS64.RED RZ, [R3+URZ], R4 ;  /* 0x0000000403ffa9a7 */ /* 0x0005e200080004ff */
[----:B------:R-:W-:Y:S01]  /*4e90*/  UIADD3 UR6, UPT, UPT, UR6, 0x1, URZ ;  /* 0x0000000106067890 */ /* 0x000fe2000fffe0ff */
[----:B------:R-:W-:-:S03]  /*4ea0*/  VIADD R8, R8, 0x1 ;  /* 0x0000000108087836 */ /* 0x000fc60000000000 */
[----:B------:R-:W-:Y:S02]  /*4eb0*/  UISETP.NE.AND UP0, UPT, UR6, 0x2, UPT ;  /* 0x000000020600788c */ /* 0x000fe4000bf05270 */
[----:B------:R-:W-:Y:S01]  /*4ec0*/  ISETP.NE.AND P0, PT, R8, 0x2, PT ;  /* 0x000000020800780c */ /* 0x000fe20003f05270 */
[----:B------:R-:W-:Y:S06]  /*4ed0*/  UGETNEXTWORKID.BROADCAST [UR4], [UR5] ;  /* 0x00000000040073ca */ /* 0x000fec0008000100 */
[----:B------:R-:W-:Y:S02]  /*4ee0*/  USEL UR4, URZ, 0x1, UP0 ;  /* 0x00000001ff047887 */ /* 0x000fe40008000000 */
[----:B------:R-:W-:-:S04]  /*4ef0*/  USEL UR6, UR6, URZ, UP0 ;  /* 0x000000ff06067287 */ /* 0x000fc80008000000 */
[----:B------:R-:W-:Y:S02]  /*4f00*/  LOP3.LUT R12, R12, UR4, RZ, 0x3c, !PT ;  /* 0x000000040c0c7c12 */ /* 0x000fe4000f8e3cff */
[----:B--2---:R-:W-:-:S04]  /*4f10*/  SHF.L.U32 R4, R10, 0x1f, RZ ;  /* 0x0000001f0a047819 */ /* 0x004fc800000006ff */
[----:B------:R-:W2:Y:S02]  /*4f20*/  SYNCS.PHASECHK.TRANS64.TRYWAIT P1, [R2+URZ+0x380], R4 ;  /* 0x00038004020075a7 */ /* 0x000ea400080211ff */
[----:B--2---:R-:W-:Y:S05]  /*4f30*/  @!P1 BRA `(.L_x_101) ;  /* 0x0000004c00f89947 */ /* 0x004fea0003800000 */
.L_x_266:
[C---:B--2---:R-:W-:Y:S01]  /*4f40*/  LEA R4, R11.reuse, UR54, 0x4 ;  /* 0x000000360b047c11 */ /* 0x044fe2000f8e20ff */
[----:B------:R-:W-:Y:S01]  /*4f50*/  VIADD R2, R2, 0x390 ;  /* 0x0000039002027836 */ /* 0x000fe20000000000 */
[----:B------:R-:W-:Y:S01]  /*4f60*/  SEL R8, R8, RZ, P0 ;  /* 0x000000ff08087207 */ /* 0x000fe20000000000 */
[----:B------:R-:W-:-:S03]  /*4f70*/  VIADD R11, R11, 0x1 ;  /* 0x000000010b0b7836 */ /* 0x000fc60000000000 */
[----:B------:R-:W2:Y:S01]  /*4f80*/  LDS.128 R4, [R4+0x410] ;  /* 0x0004100004047984 */ /* 0x000ea20000000c00 */
[----:B------:R-:W-:Y:S02]  /*4f90*/  PRMT R2, RZ, 0x654, R2 ;  /* 0x00000654ff027816 */ /* 0x000fe40000000002 */
[C---:B------:R-:W-:Y:S01]  /*4fa0*/  ISETP.NE.AND P1, PT, R11.reuse, 0x2, PT ;  /* 0x000000020b00780c */ /* 0x040fe20003f25270 */
[----:B------:R-:W-:Y:S01]  /*4fb0*/  @!PT LDS RZ, [RZ] ;  /* 0x00000000fffff984 */ /* 0x000fe20000000800 */
[----:B------:R-:W-:Y:S01]  /*4fc0*/  @!PT LDS RZ, [RZ] ;  /* 0x00000000fffff984 */ /* 0x000fe20000000800 */
[----:B------:R-:W-:Y:S01]  /*4fd0*/  @!PT LDS RZ, [RZ] ;  /* 0x00000000fffff984 */ /* 0x000fe20000000800 */
[----:B------:R-:W-:Y:S01]  /*4fe0*/  @!PT LDS RZ, [RZ] ;  /* 0x00000000fffff984 */ /* 0x000fe20000000800 */
[----:B------:R3:W-:Y:S06]  /*4ff0*/  MEMBAR.ALL.CTA ;  /* 0x0000000000007992 */ /* 0x0007ec0000008000 */
[----:B---3--:R-:W3:Y:S01]  /*5000*/  FENCE.VIEW.ASYNC.S ;  /* 0x00000000000073c6 */ /* 0x008ee20000000000 */
[----:B------:R-:W-:Y:S01]  /*5010*/  SEL R11, R11, RZ, P1 ;  /* 0x000000ff0b0b7207 */ /* 0x000fe20000800000 */
[----:B---3--:R3:W-:Y:S01]  /*5020*/  SYNCS.ARRIVE.TRANS64.RED.A1T0 RZ, [R2+URZ], RZ ;  /* 0x000000ff02ff79a7 */ /* 0x0087e200081004ff */
[----:B--2---:R-:W-:-:S02]  /*5030*/  LOP3.LUT P3, RZ, R6, 0x1, RZ, 0xc0, !PT ;  /* 0x0000000106ff7812 */ /* 0x004fc4000786c0ff */
[----:B------:R-:W-:-:S04]  /*5040*/  SEL R4, RZ, 0x1, P1 ;  /* 0x00000001ff047807 */ /* 0x000fc80000800000 */
[----:B------:R-:W-:Y:S02]  /*5050*/  LOP3.LUT R10, R10, R4, RZ, 0x3c, !PT ;  /* 0x000000040a0a7212 */ /* 0x000fe400078e3cff */
[----:B---3--:R-:W-:-:S04]  /*5060*/  SEL R2, RZ, 0x1, P0 ;  /* 0x00000001ff027807 */ /* 0x008fc80000000000 */
[----:B------:R-:W-:Y:S01]  /*5070*/  LOP3.LUT R9, R9, R2, RZ, 0x3c, !PT ;  /* 0x0000000209097212 */ /* 0x000fe200078e3cff */
[----:B------:R-:W-:Y:S06]  /*5080*/  @P3 BRA `(.L_x_102) ;  /* 0xfffffffc002c3947 */ /* 0x000fec000383ffff */
[----:B------:R-:W-:Y:S01]  /*5090*/  ULEA UR5, UR6, UR54, 0x3 ;  /* 0x0000003606057291 */ /* 0x000fe2000f8e18ff */
[----:B------:R-:W-:-:S08]  /*50a0*/  SHF.L.U32 R2, R12, 0x1f, RZ ;  /* 0x0000001f0c027819 */ /* 0x000fd000000006ff */
[----:B------:R-:W2:Y:S02]  /*50b0*/  SYNCS.PHASECHK.TRANS64 P0, [UR5+0x390], R2 ;  /* 0x00039002ff0075a7 */ /* 0x000ea40008001005 */
[----:B--2---:R-:W-:Y:S05]  /*50c0*/  @P0 BRA `(.L_x_103) ;  /* 0x0000000000080947 */ /* 0x004fea0003800000 */
[----:B------:R-:W2:Y:S02]  /*50d0*/  SYNCS.PHASECHK.TRANS64.TRYWAIT P0, [UR5+0x390], R2 ;  /* 0x00039002ff0075a7 */ /* 0x000ea40008001105 */
[----:B--2---:R-:W-:Y:S05]  /*50e0*/  @!P0 BRA `(.L_x_104) ;  /* 0x0000004c00a08947 */ /* 0x004fea0003800000 */
.L_x_103:
[----:B------:R-:W-:-:S04]  /*50f0*/  UIADD3 UR4, UPT, UPT, UR6, 0x1, URZ ;  /* 0x0000000106047890 */ /* 0x000fc8000fffe0ff */
[----:B------:R-:W-:-:S04]  /*5100*/  UISETP.NE.AND UP0, UPT, UR4, 0x2, UPT ;  /* 0x000000020400788c */ /* 0x000fc8000bf05270 */
[----:B------:R-:W-:Y:S02]  /*5110*/  USEL UR7, URZ, 0x1, UP0 ;  /* 0x00000001ff077887 */ /* 0x000fe40008000000 */
[----:B------:R-:W-:-:S04]  /*5120*/  USEL UR4, UR4, URZ, UP0 ;  /* 0x000000ff04047287 */ /* 0x000fc80008000000 */
[----:B------:R-:W-:Y:S01]  /*5130*/  ULEA UR4, UR4, UR54, 0x3 ;  /* 0x0000003604047291 */ /* 0x000fe2000f8e18ff */
[----:B--2---:R-:W-:-:S04]  /*5140*/  LOP3.LUT R2, R12, UR7, RZ, 0x3c, !PT ;  /* 0x000000070c027c12 */ /* 0x004fc8000f8e3cff */
[----:B------:R-:W-:-:S04]  /*5150*/  SHF.L.U32 R0, R2, 0x1f, RZ ;  /* 0x0000001f02007819 */ /* 0x000fc800000006ff */
[----:B------:R-:W2:Y:S02]  /*5160*/  SYNCS.PHASECHK.TRANS64 P0, [UR4+0x390], R0 ;  /* 0x00039000ff0075a7 */ /* 0x000ea40008001004 */
[----:B-12---:R-:W-:Y:S05]  /*5170*/  @P0 EXIT ;  /* 0x000000000000094d */ /* 0x006fea0003800000 */
[----:B------:R-:W-:Y:S02]  /*5180*/  SHF.L.U32 R2, R2, 0x1f, RZ ;  /* 0x0000001f02027819 */ /* 0x000fe400000006ff */
[----:B------:R-:W-:-:S07]  /*5190*/  MOV R0, UR4 ;  /* 0x0000000400007c02 */ /* 0x000fce0008000f00 */
.L_x_105:
[----:B-1----:R1:W2:Y:S02]  /*51a0*/  SYNCS.PHASECHK.TRANS64.TRYWAIT P0, [R0+URZ+0x390], R2 ;  /* 0x00039002000075a7 */ /* 0x0022a400080011ff */
[----:B--2---:R-:W-:Y:S05]  /*51b0*/  @!P0 NANOSLEEP.SYNCS 0x989680 ;  /* 0x009896800000895d */ /* 0x004fea0003900000 */
[----:B------:R-:W2:Y:S02]  /*51c0*/  @!P0 SYNCS.PHASECHK.TRANS64 P0, [R0+URZ+0x390], R2 ;  /* 0x00039002000085a7 */ /* 0x000ea400080010ff */
[----:B--2---:R-:W-:Y:S05]  /*51d0*/  @P0 EXIT ;  /* 0x000000000000094d */ /* 0x004fea0003800000 */
[----:B------:R-:W-:Y:S05]  /*51e0*/  BRA `(.L_x_105) ;  /* 0xfffffffc00ec7947 */ /* 0x000fea000383ffff */
.L_x_98:
[----:B------:R-:W-:Y:S05]  /*51f0*/  BRA.U UP6, `(.L_x_106) ;  /* 0x0000000d06807547 */ /* 0x000fea000b800000 */
[----:B------:R-:W-:Y:S01]  /*5200*/  UMOV UR4, 0x40 ;  /* 0x0000004000047882 */ /* 0x000fe20000000000 */
[----:B------:R-:W-:Y:S01]  /*5210*/  NOP ;  /* 0x0000000000007918 */ /* 0x000fe20000000000 */
[----:B------:R-:W-:Y:S01]  /*5220*/  ULEA UR4, UR54, UR4, 0x18 ;  /* 0x0000000436047291 */ /* 0x000fe2000f8ec0ff */
[----:B------:R-:W-:Y:S02]  /*5230*/  UMOV UR5, 0x400 ;  /* 0x0000040000057882 */ /* 0x000fe40000000000 */
[----:B------:R-:W-:-:S06]  /*5240*/  ULEA UR54, UR54, UR5, 0x18 ;  /* 0x0000000536367291 */ /* 0x000fcc000f8ec0ff */
[----:B------:R-:W2:Y:S02]  /*5250*/  LDS.U8 R0, [UR4+0x1c] ;  /* 0x00001c04ff007984 */ /* 0x000ea40008000000 */
[----:B--2---:R-:W-:-:S13]  /*5260*/  ISETP.NE.AND P0, PT, R0, RZ, PT ;  /* 0x000000ff0000720c */ /* 0x004fda0003f05270 */
[----:B------:R-:W-:Y:S05]  /*5270*/  @P0 BRA `(.L_x_107) ;  /* 0x0000000000580947 */ /* 0x000fea0003800000 */
[----:B------:R-:W-:-:S13]  /*5280*/  ELECT P0, URZ, PT ;  /* 0x0000000000ff782f */ /* 0x000fda0003800000 */
[----:B------:R-:W-:Y:S05]  /*5290*/  @!P0 BRA `(.L_x_108) ;  /* 0x0000000000608947 */ /* 0x000fea0003800000 */
[----:B------:R-:W-:Y:S01]  /*52a0*/  UMOV UR5, 0x10 ;  /* 0x0000001000057882 */ /* 0x000fe20000000000 */
[----:B------:R-:W-:Y:S01]  /*52b0*/  HFMA2 R0, -RZ, RZ, 0, 5.9604644775390625e-08 ;  /* 0x00000001ff007431 */ /* 0x000fe200000001ff */
[----:B------:R-:W-:-:S03]  /*52c0*/  MOV R3, 0xffff ;  /* 0x0000ffff00037802 */ /* 0x000fc60000000f00 */
[----:B------:R-:W-:Y:S04]  /*52d0*/  DEPBAR.LE SB2, 0x36 ;  /* 0x0000ad800000791a */ /* 0x000fe80000000000 */
[----:B------:R-:W2:Y:S02]  /*52e0*/  UTCATOMSWS.FIND_AND_SET.ALIGN UP0, UR5, UR5 ;  /* 0x00000005000575e3 */ /* 0x000ea40008000800 */
[----:B--2---:R-:W-:Y:S01]  /*52f0*/  MOV R4, UR5 ;  /* 0x0000000500047c02 */ /* 0x004fe20008000f00 */
[----:B------:R-:W-:Y:S06]  /*5300*/  BRA.U UP0, `(.L_x_109) ;  /* 0x0000000100187547 */ /* 0x000fec000b800000 */
.L_x_110:
[----:B------:R-:W-:Y:S05]  /*5310*/  NANOSLEEP 0x64 ;  /* 0x000000640000795d */ /* 0x000fea0003800000 */
[----:B------:R-:W-:-:S05]  /*5320*/  UMOV UR5, 0x10 ;  /* 0x0000001000057882 */ /* 0x000fca0000000000 */
[----:B------:R-:W-:Y:S04]  /*5330*/  DEPBAR.LE SB2, 0x36 ;  /* 0x0000ad800000791a */ /* 0x000fe80000000000 */
[----:B------:R-:W2:Y:S02]  /*5340*/  UTCATOMSWS.FIND_AND_SET.ALIGN UP0, UR5, UR5 ;  /* 0x00000005000575e3 */ /* 0x000ea40008000800 */
[----:B--2---:R-:W-:Y:S01]  /*5350*/  MOV R4, UR5 ;  /* 0x0000000500047c02 */ /* 0x004fe20008000f00 */
[----:B------:R-:W-:Y:S05]  /*5360*/  BRA.U !UP0, `(.L_x_110) ;  /* 0xfffffffd08e87547 */ /* 0x000fea000b83ffff */
.L_x_109:
[-C--:B------:R-:W-:Y:S02]  /*5370*/  SHF.L.U32 R3, R3, R4.reuse, RZ ;  /* 0x0000000403037219 */ /* 0x080fe400000006ff */
[----:B------:R-:W-:Y:S01]  /*5380*/  SHF.L.U32 R0, R0, R4, RZ ;  /* 0x0000000400007219 */ /* 0x000fe200000006ff */
[----:B------:R-:W-:Y:S02]  /*5390*/  IMAD.SHL.U32 R4, R4, 0x20, RZ ;  /* 0x0000002004047824 */ /* 0x000fe400078e00ff */
[----:B------:R2:W-:Y:S04]  /*53a0*/  ATOMS.OR RZ, [UR4+0x14], R3 ;  /* 0x00001403ffff798c */ /* 0x0005e8000b000004 */
[----:B------:R2:W-:Y:S04]  /*53b0*/  ATOMS.OR RZ, [UR4+0x18], R0 ;  /* 0x00001800ffff798c */ /* 0x0005e8000b000004 */
[----:B------:R2:W-:Y:S01]  /*53c0*/  STS [UR54+0x430], R4 ;  /* 0x00043004ff007988 */ /* 0x0005e20008000836 */
[----:B------:R-:W-:Y:S05]  /*53d0*/  BRA `(.L_x_108) ;  /* 0x0000000000107947 */ /* 0x000fea0003800000 */
.L_x_107:
[----:B------:R-:W-:Y:S02]  /*53e0*/  MOV R0, 0xffffffff ;  /* 0xffffffff00007802 */ /* 0x000fe40000000f00 */
[----:B------:R-:W-:-:S03]  /*53f0*/  MOV R4, 0x5420 ;  /* 0x0000542000047802 */ /* 0x000fc60000000f00 */
[----:B------:R2:W-:Y:S04]  /*5400*/  STS [UR54+0x430], R0 ;  /* 0x00043000ff007988 */ /* 0x0005e80008000836 */
[----:B-12--5:R-:W-:Y:S05]  /*5410*/  CALL.REL.NOINC `($__internal_1_$__cuda_sm10x_tcgen05_guardrail_trap_phase_invalid_during_alloc) ;  /* 0x0000005000207944 */ /* 0x026fea0003c00000 */
.L_x_108:
[----:B------:R-:W-:Y:S05]  /*5420*/  WARPSYNC.ALL ;  /* 0x0000000000007948 */ /* 0x000fea0003800000 */
[----:B------:R-:W3:Y:S01]  /*5430*/  S2UR UR6, SR_CgaCtaId ;  /* 0x00000000000679c3 */ /* 0x000ee20000008800 */
[----:B------:R-:W-:Y:S01]  /*5440*/  UMOV UR4, 0x400 ;  /* 0x0000040000047882 */ /* 0x000fe20000000000 */
[----:B------:R-:W-:-:S06]  /*5450*/  NOP ;  /* 0x0000000000007918 */ /* 0x000fcc0000000000 */
[----:B------:R-:W-:Y:S06]  /*5460*/  BAR.ARV 0x6, 0xa0 ;  /* 0x0182800000007b1d */ /* 0x000fec0000002000 */
[----:B------:R-:W4:Y:S01]  /*5470*/  LDCU UR7, c[0x0][0x38c] ;  /* 0x00007180ff0777ac */ /* 0x000f220008000800 */
[----:B------:R-:W-:Y:S01]  /*5480*/  LOP3.LUT R2, R2, 0xffff, RZ, 0xc0, !PT ;  /* 0x0000ffff02027812 */ /* 0x000fe200078ec0ff */
[----:B------:R-:W-:Y:S01]  /*5490*/  IMAD.MOV.U32 R11, RZ, RZ, 0x1 ;  /* 0x00000001ff0b7424 */ /* 0x000fe200078e00ff */
[----:B------:R-:W-:Y:S01]  /*54a0*/  CS2R R8, SRZ ;  /* 0x0000000000087805 */ /* 0x000fe2000001ff00 */
[----:B------:R-:W-:Y:S01]  /*54b0*/  IMAD.MOV.U32 R10, RZ, RZ, RZ ;  /* 0x000000ffff0a7224 */ /* 0x000fe200078e00ff */
[----:B------:R-:W-:Y:S01]  /*54c0*/  R2UR UR10, R2 ;  /* 0x00000000020a72ca */ /* 0x000fe200000e0000 */
[----:B------:R-:W-:Y:S01]  /*54d0*/  UMOV UR19, URZ ;  /* 0x000000ff00137c82 */ /* 0x000fe20008000000 */
[----:B------:R-:W-:Y:S01]  /*54e0*/  UMOV UR18, URZ ;  /* 0x000000ff00127c82 */ /* 0x000fe20008000000 */
[----:B------:R-:W-:Y:S01]  /*54f0*/  UMOV UR22, 0x0 ;  /* 0x0000000000167882 */ /* 0x000fe20000000000 */
[----:B------:R-:W-:Y:S01]  /*5500*/  UMOV UR23, 0x4100010 ;  /* 0x0410001000177882 */ /* 0x000fe20000000000 */
[----:B---3--:R-:W-:Y:S01]  /*5510*/  ULEA UR6, UR6, UR4, 0x18 ;  /* 0x0000000406067291 */ /* 0x008fe2000f8ec0ff */
[----:B------:R-:W3:Y:S03]  /*5520*/  LDCU UR4, c[0x0][0x38c] ;  /* 0x00007180ff0477ac */ /* 0x000ee60008000800 */
[----:B------:R-:W-:-:S02]  /*5530*/  UIADD3 UR12, UPT, UPT, UR6, 0x2800, URZ ;  /* 0x00002800060c7890 */ /* 0x000fc4000fffe0ff */
[----:B----4-:R-:W-:-:S03]  /*5540*/  UIADD3 UR7, UPT, UPT, UR7, 0x1f, URZ ;  /* 0x0000001f07077890 */ /* 0x010fc6000fffe0ff */
[----:B--2---:R-:W2:Y:S01]  /*5550*/  LDS R0, [UR6+0x430] ;  /* 0x00043006ff007984 */ /* 0x004ea20008000800 */
[----:B------:R-:W-:Y:S02]  /*5560*/  UIADD3 UR13, UPT, UPT, UR6, 0x1d800, URZ ;  /* 0x0001d800060d7890 */ /* 0x000fe4000fffe0ff */
[----:B------:R-:W-:Y:S02]  /*5570*/  USHF.R.S32.HI UR5, URZ, 0x1f, UR7 ;  /* 0x0000001fff057899 */ /* 0x000fe40008011407 */
[----:B------:R-:W-:Y:S02]  /*5580*/  USHF.R.U32.HI UR12, URZ, 0x4, UR12 ;  /* 0x00000004ff0c7899 */ /* 0x000fe4000801160c */
[----:B------:R-:W-:Y:S02]  /*5590*/  ULEA.HI UR5, UR5, UR7, URZ, 0x5 ;  /* 0x0000000705057291 */ /* 0x000fe4000f8f28ff */
[----:B------:R-:W-:Y:S02]  /*55a0*/  USHF.R.U32.HI UR13, URZ, 0x4, UR13 ;  /* 0x00000004ff0d7899 */ /* 0x000fe4000801160d */
[----:B------:R-:W-:-:S02]  /*55b0*/  USHF.R.S32.HI UR5, URZ, 0x5, UR5 ;  /* 0x00000005ff057899 */ /* 0x000fc40008011405 */
[----:B------:R-:W-:Y:S02]  /*55c0*/  ULOP3.LUT UR12, UR12, 0x3fff, URZ, 0xc0, !UPT ;  /* 0x00003fff0c0c7892 */ /* 0x000fe4000f8ec0ff */
[----:B------:R-:W-:Y:S02]  /*55d0*/  UISETP.LT.AND UP0, UPT, UR5, 0x1, UPT ;  /* 0x000000010500788c */ /* 0x000fe4000bf01270 */
[----:B------:R-:W-:Y:S02]  /*55e0*/  ULOP3.LUT UR13, UR13, 0x3fff, URZ, 0xc0, !UPT ;  /* 0x00003fff0d0d7892 */ /* 0x000fe4000f8ec0ff */
[----:B------:R-:W-:Y:S02]  /*55f0*/  USEL UR11, UR5, 0x1, !UP0 ;  /* 0x00000001050b7887 */ /* 0x000fe4000c000000 */
[----:B------:R-:W-:Y:S02]  /*5600*/  ULOP3.LUT UR12, UR12, 0x10000, URZ, 0xfc, !UPT ;  /* 0x000100000c0c7892 */ /* 0x000fe4000f8efcff */
[----:B------:R-:W-:-:S02]  /*5610*/  ULOP3.LUT UR13, UR13, 0x10000, URZ, 0xfc, !UPT ;  /* 0x000100000d0d7892 */ /* 0x000fc4000f8efcff */
[----:B------:R-:W-:Y:S02]  /*5620*/  UIADD3 UR11, UPT, UPT, -UR11, URZ, URZ ;  /* 0x000000ff0b0b7290 */ /* 0x000fe4000fffe1ff */
[----:B---3--:R-:W-:Y:S01]  /*5630*/  UISETP.GE.AND UP4, UPT, UR4, 0x1, UPT ;  /* 0x000000010400788c */ /* 0x008fe2000bf86270 */
[----:B--2---:R-:W-:-:S15]  /*5640*/  R2UR UR20, R0 ;  /* 0x00000000001472ca */ /* 0x004fde00000e0000 */
.L_x_117:
[----:B------:R-:W-:Y:S02]  /*5650*/  LEA R0, R10, UR6, 0x3 ;  /* 0x000000060a007c11 */ /* 0x000fe4000f8e18ff */
[----:B------:R-:W-:Y:S02]  /*5660*/  SHF.L.U32 R2, R9, 0x1f, RZ ;  /* 0x0000001f09027819 */ /* 0x000fe400000006ff */
[----:B------:R-:W-:Y:S01]  /*5670*/  PLOP3.LUT P0, PT, PT, PT, UP4, 0x80, 0x8 ;  /* 0x000000000008781c */ /* 0x000fe20003f0f048 */
[----:B------:R-:W-:Y:S01]  /*5680*/  VIADD R3, R0, 0x390 ;  /* 0x0000039000037836 */ /* 0x000fe20000000000 */
[----:B--2---:R-:W2:Y:S02]  /*5690*/  SYNCS.PHASECHK.TRANS64.TRYWAIT P1, [R0+URZ+0x380], R2 ;  /* 0x00038002000075a7 */ /* 0x004ea400080211ff */
[----:B--2-4-:R-:W-:Y:S09]  /*56a0*/  @!P1 BRA `(.L_x_111) ;  /* 0x0000004800489947 */ /* 0x014ff20003800000 */
.L_x_268:
[----:B------:R-:W-:Y:S01]  /*56b0*/  LEA R4, R10, UR6, 0x4 ;  /* 0x000000060a047c11 */ /* 0x000fe2000f8e20ff */
[----:B------:R-:W-:Y:S01]  /*56c0*/  @UP4 ULEA UR4, UR18, UR6, 0x3 ;  /* 0x0000000612044291 */ /* 0x000fe2000f8e18ff */
[----:B------:R-:W-:Y:S01]  /*56d0*/  PLOP3.LUT P2, PT, PT, PT, PT, 0x80, 0x8 ;  /* 0x000000000008781c */ /* 0x000fe20003f4f070 */
[----:B------:R-:W-:Y:S01]  /*56e0*/  ULEA UR9, UR19, UR6, 0x3 ;  /* 0x0000000613097291 */ /* 0x000fe2000f8e18ff */
[----:B------:R-:W-:Y:S02]  /*56f0*/  PRMT R3, RZ, 0x654, R3 ;  /* 0x00000654ff037816 */ /* 0x000fe40000000003 */
[----:B------:R-:W3:Y:S01]  /*5700*/  LDS.128 R4, [R4+0x410] ;  /* 0x0004100004047984 */ /* 0x000ee20000000c00 */
[----:B--2---:R-:W-:Y:S02]  /*5710*/  @P0 SHF.L.U32 R2, R8, 0x1f, RZ ;  /* 0x0000001f08020819 */ /* 0x004fe400000006ff */
[----:B------:R-:W-:Y:S01]  /*5720*/  SHF.L.U32 R0, R11, 0x1f, RZ ;  /* 0x0000001f0b007819 */ /* 0x000fe200000006ff */
[----:B------:R-:W-:Y:S01]  /*5730*/  @!PT LDS RZ, [RZ] ;  /* 0x00000000fffff984 */ /* 0x000fe20000000800 */
[----:B------:R-:W-:Y:S01]  /*5740*/  @!PT LDS RZ, [RZ] ;  /* 0x00000000fffff984 */ /* 0x000fe20000000800 */
[----:B------:R-:W-:Y:S01]  /*5750*/  @!PT LDS RZ, [RZ] ;  /* 0x00000000fffff984 */ /* 0x000fe20000000800 */
[----:B------:R-:W-:Y:S01]  /*5760*/  @!PT LDS RZ, [RZ] ;  /* 0x00000000fffff984 */ /* 0x000fe20000000800 */
[----:B------:R2:W-:Y:S06]  /*5770*/  MEMBAR.ALL.CTA ;  /* 0x0000000000007992 */ /* 0x0005ec0000008000 */
[----:B--2---:R-:W2:Y:S02]  /*5780*/  FENCE.VIEW.ASYNC.S ;  /* 0x00000000000073c6 */ /* 0x004ea40000000000 */
[----:B--2---:R2:W-:Y:S01]  /*5790*/  SYNCS.ARRIVE.TRANS64.RED.A1T0 RZ, [R3+URZ], RZ ;  /* 0x000000ff03ff79a7 */ /* 0x0045e200081004ff */
[----:B------:R2:W4:Y:S01]  /*57a0*/  @P0 SYNCS.PHASECHK.TRANS64.TRYWAIT P2, [UR4], R2 ;  /* 0x00000002ff0005a7 */ /* 0x0005220008041104 */
[----:B---3--:R-:W-:Y:S01]  /*57b0*/  LOP3.LUT P1, RZ, R6, 0x1, RZ, 0xc0, !PT ;  /* 0x0000000106ff7812 */ /* 0x008fe2000782c0ff */
[----:B------:R-:W3:Y:S02]  /*57c0*/  SYNCS.PHASECHK.TRANS64.TRYWAIT P0, [UR9+0x3c0], R0 ;  /* 0x0003c000ff0075a7 */ /* 0x000ee40008001109 */
[----:B--234-:R-:W-:Y:S10]  /*57d0*/  @!P0 BRA `(.L_x_112) ;  /* 0x0000004800108947 */ /* 0x01cff40003800000 */
.L_x_270:
[----:B------:R-:W-:Y:S01]  /*57e0*/  IADD3 R10, PT, PT, R10, 0x1, RZ ;  /* 0x000000010a0a7810 */ /* 0x000fe20007ffe0ff */
[----:B------:R-:W-:Y:S06]  /*57f0*/  BRA.U !UP4, `(.L_x_113) ;  /* 0x000000010ca07547 */ /* 0x000fec000b800000 */
[----:B------:R-:W-:Y:S02]  /*5800*/  ULEA.HI UR8, UR19, UR19, URZ, 0x1 ;  /* 0x0000001313087291 */ /* 0x000fe4000f8f08ff */
[----:B------:R-:W-:Y:S02]  /*5810*/  UPLOP3.LUT UP2, UPT, UPT, UPT, UPT, 0x40, 0x4 ;  /* 0x000000000004789c */ /* 0x000fe40003f4e870 */
[----:B------:R-:W-:Y:S02]  /*5820*/  USHF.L.U32 UR4, UR8, 0x5, URZ ;  /* 0x0000000508047899 */ /* 0x000fe400080006ff */
[----:B------:R-:W-:Y:S02]  /*5830*/  ULOP3.LUT UR8, UR8, 0xffe, URZ, 0xc0, !UPT ;  /* 0x00000ffe08087892 */ /* 0x000fe4000f8ec0ff */
[----:B------:R-:W-:Y:S02]  /*5840*/  ULOP3.LUT UR4, UR4, 0xffffffc0, URZ, 0xc0, !UPT ;  /* 0xffffffc004047892 */ /* 0x000fe4000f8ec0ff */
[----:B------:R-:W-:-:S02]  /*5850*/  UIADD3 UR8, UPT, UPT, -UR8, UR19, URZ ;  /* 0x0000001308087290 */ /* 0x000fc4000fffe1ff */
[----:B------:R-:W-:Y:S01]  /*5860*/  UIADD3 UR4, UPT, UPT, UR20, UR4, URZ ;  /* 0x0000000414047290 */ /* 0x000fe2000fffe0ff */
[----:B------:R-:W-:Y:S01]  /*5870*/  UMOV UR17, UR11 ;  /* 0x0000000b00117c82 */ /* 0x000fe20008000000 */
[----:B------:R-:W-:Y:S02]  /*5880*/  UMOV UR16, UR5 ;  /* 0x0000000500107c82 */ /* 0x000fe40008000000 */
[----:B------:R-:W-:Y:S01]  /*5890*/  ULEA UR8, UR8, UR4, 0x14 ;  /* 0x0000000408087291 */ /* 0x000fe2000f8ea0ff */
[----:B------:R-:W-:-:S11]  /*58a0*/  UMOV UR15, UR18 ;  /* 0x00000012000f7c82 */ /* 0x000fd60008000000 */
.L_x_116:
[----:B------:R-:W-:Y:S02]  /*58b0*/  UIADD3 UR17, UPT, UPT, UR17, 0x1, URZ ;  /* 0x0000000111117890 */ /* 0x000fe4000fffe0ff */
[----:B---3--:R-:W-:Y:S02]  /*58c0*/  ULEA UR7, UR15, UR6, 0x3 ;  /* 0x000000060f077291 */ /* 0x008fe4000f8e18ff */
[----:B------:R-:W-:Y:S01]  /*58d0*/  UISETP.NE.AND UP3, UPT, UR17, URZ, UPT ;  /* 0x000000ff1100728c */ /* 0x000fe2000bf65270 */
[----:B----4-:R-:W-:Y:S10]  /*58e0*/  @P2 BRA `(.L_x_114) ;  /* 0x00000000000c2947 */ /* 0x010ff40003800000 */
[----:B--2---:R-:W-:Y:S04]  /*58f0*/  SHF.L.U32 R2, R8, 0x1f, RZ ;  /* 0x0000001f08027819 */ /* 0x004fe800000006ff */
[----:B------:R-:W2:Y:S02]  /*5900*/  SYNCS.PHASECHK.TRANS64.TRYWAIT P0, [UR7], R2 ;  /* 0x00000002ff0075a7 */ /* 0x000ea40008001107 */
[----:B--2---:R-:W-:Y:S05]  /*5910*/  @!P0 BRA `(.L_x_115) ;  /* 0x0000004400d88947 */ /* 0x004fea0003800000 */
.L_x_114:
[----:B------:R-:W-:Y:S01]  /*5920*/  UISETP.NE.AND UP0, UPT, UR16, 0x1, UPT ;  /* 0x000000011000788c */ /* 0x000fe2000bf05270 */
[----:B------:R-:W-:Y:S01]  /*5930*/  PLOP3.LUT P2, PT, PT, PT, PT, 0x80, 0x8 ;  /* 0x000000000008781c */ /* 0x000fe20003f4f070 */
[----:B------:R-:W-:Y:S02]  /*5940*/  UIADD3 UR18, UPT, UPT, UR15, 0x1, URZ ;  /* 0x000000010f127890 */ /* 0x000fe4000fffe0ff */
[----:B------:R-:W-:Y:S02]  /*5950*/  ULEA UR24, UR15, UR13, 0x7 ;  /* 0x0000000d0f187291 */ /* 0x000fe4000f8e38ff */
[----:B------:R-:W-:Y:S01]  /*5960*/  UISETP.NE.AND UP1, UPT, UR18, 0x36, UPT ;  /* 0x000000361200788c */ /* 0x000fe2000bf25270 */
[----:B------:R-:W-:Y:S01]  /*5970*/  PLOP3.LUT P0, PT, PT, PT, UP0, 0x80, 0x8 ;  /* 0x000000000008781c */ /* 0x000fe20003f0f008 */
[----:B------:R-:W-:Y:S02]  /*5980*/  ULEA UR26, UR15, UR12, 0x7 ;  /* 0x0000000c0f1a7291 */ /* 0x000fe4000f8e38ff */
[----:B------:R-:W-:Y:S02]  /*5990*/  USEL UR14, URZ, 0x1, UP1 ;  /* 0x00000001ff0e7887 */ /* 0x000fe40008800000 */
[----:B------:R-:W-:Y:S02]  /*59a0*/  USEL UR18, UR18, URZ, UP1 ;  /* 0x000000ff12127287 */ /* 0x000fe40008800000 */
[----:B------:R-:W-:Y:S02]  /*59b0*/  UIADD3 UR7, UPT, UPT, UR7, 0x1b0, URZ ;  /* 0x000001b007077890 */ /* 0x000fe4000fffe0ff */
[----:B------:R-:W-:Y:S01]  /*59c0*/  @UP0 ULEA UR4, UR18, UR6, 0x3 ;  /* 0x0000000612040291 */ /* 0x000fe2000f8e18ff */
[----:B------:R-:W-:Y:S01]  /*59d0*/  LOP3.LUT R8, R8, UR14, RZ, 0x3c, !PT ;  /* 0x0000000e08087c12 */ /* 0x000fe2000f8e3cff */
[----:B------:R-:W-:Y:S01]  /*59e0*/  UMOV UR25, 0xc0004010 ;  /* 0xc000401000197882 */ /* 0x000fe20000000000 */
[----:B------:R-:W-:Y:S01]  /*59f0*/  UMOV UR27, 0xc0004010 ;  /* 0xc0004010001b7882 */ /* 0x000fe20000000000 */
[----:B------:R-:W-:Y:S01]  /*5a00*/  UIADD3 UR16, UPT, UPT, UR16, -0x1, URZ ;  /* 0xffffffff10107890 */ /* 0x000fe2000fffe0ff */
[----:B--2---:R-:W-:Y:S01]  /*5a10*/  @P0 SHF.L.U32 R0, R8, 0x1f, RZ ;  /* 0x0000001f08000819 */ /* 0x004fe200000006ff */
[----:B------:R-:W-:Y:S03]  /*5a20*/  UMOV UR15, UR18 ;  /* 0x00000012000f7c82 */ /* 0x000fe60008000000 */
[----:B------:R3:W4:Y:S01]  /*5a30*/  @P0 SYNCS.PHASECHK.TRANS64.TRYWAIT P2, [UR4], R0 ;  /* 0x00000000ff0005a7 */ /* 0x0007220008041104 */
[----:B------:R3:W-:Y:S01]  /*5a40*/  UTCQMMA gdesc[UR26], gdesc[UR24], tmem[UR8], tmem[UR22], idesc[UR23], UP2 ;  /* 0x00ff16181a0075ea */ /* 0x0007e20009000308 */
[----:B------:R-:W-:Y:S01]  /*5a50*/  UPLOP3.LUT UP2, UPT, UPT, UPT, UPT, 0x80, 0x8 ;  /* 0x000000000008789c */ /* 0x000fe20003f4f070 */
[----:B------:R3:W-:Y:S01]  /*5a60*/  UTCBAR.MULTICAST [UR7], URZ, UR10 ;  /* 0x000000ff070073e9 */ /* 0x0007e2000800080a */
[----:B------:R-:W-:Y:S09]  /*5a70*/  BRA.U UP3, `(.L_x_116) ;  /* 0xfffffffd038c7547 */ /* 0x000ff2000b83ffff */
.L_x_113:
[----:B------:R-:W-:Y:S01]  /*5a80*/  UIADD3 UR19, UPT, UPT, UR19, 0x1, URZ ;  /* 0x0000000113137890 */ /* 0x000fe2000fffe0ff */
[C---:B------:R-:W-:Y:S01]  /*5a90*/  ISETP.NE.AND P0, PT, R10.reuse, 0x2, PT ;  /* 0x000000020a00780c */ /* 0x040fe20003f05270 */
[----:B------:R-:W-:Y:S02]  /*5aa0*/  UIADD3 UR9, UPT, UPT, UR9, 0x3a0, URZ ;  /* 0x000003a009097890 */ /* 0x000fe4000fffe0ff */
[----:B------:R-:W-:Y:S01]  /*5ab0*/  UISETP.NE.AND UP0, UPT, UR19, 0x4, UPT ;  /* 0x000000041300788c */ /* 0x000fe2000bf05270 */
[----:B--23--:R-:W-:Y:S02]  /*5ac0*/  SEL R0, RZ, 0x1, P0 ;  /* 0x00000001ff007807 */ /* 0x00cfe40000000000 */
[----:B------:R-:W-:Y:S01]  /*5ad0*/  SEL R10, R10, RZ, P0 ;  /* 0x000000ff0a0a7207 */ /* 0x000fe20000000000 */
[----:B------:R-:W-:Y:S01]  /*5ae0*/  USEL UR4, URZ, 0x1, UP0 ;  /* 0x00000001ff047887 */ /* 0x000fe20008000000 */
[----:B------:R-:W-:Y:S01]  /*5af0*/  LOP3.LUT R9, R9, R0, RZ, 0x3c, !PT ;  /* 0x0000000009097212 */ /* 0x000fe200078e3cff */
[----:B------:R-:W-:Y:S01]  /*5b00*/  USEL UR19, UR19, URZ, UP0 ;  /* 0x000000ff13137287 */ /* 0x000fe20008000000 */
[----:B------:R2:W-:Y:S03]  /*5b10*/  UTCBAR [UR9], URZ ;  /* 0x000000ff090073e9 */ /* 0x0005e600080000ff */
[----:B------:R-:W-:Y:S01]  /*5b20*/  LOP3.LUT R11, R11, UR4, RZ, 0x3c, !PT ;  /* 0x000000040b0b7c12 */ /* 0x000fe2000f8e3cff */
[----:B------:R-:W-:Y:S07]  /*5b30*/  @P1 BRA `(.L_x_117) ;  /* 0xfffffff800c41947 */ /* 0x000fee000383ffff */
[----:B------:R-:W3:Y:S01]  /*5b40*/  S2UR UR4, SR_CgaCtaId ;  /* 0x00000000000479c3 */ /* 0x000ee20000008800 */
[----:B------:R-:W-:Y:S01]  /*5b50*/  ELECT P0, URZ, PT ;  /* 0x0000000000ff782f */ /* 0x000fe20003800000 */
[----:B------:R-:W-:Y:S01]  /*5b60*/  IMAD.MOV.U32 R0, RZ, RZ, 0x1 ;  /* 0x00000001ff007424 */ /* 0x000fe200078e00ff */
[----:B------:R-:W-:Y:S01]  /*5b70*/  UIADD3 UR6, UPT, UPT, UR6, 0x3c0, URZ ;  /* 0x000003c006067890 */ /* 0x000fe2000fffe0ff */
[----:B------:R-:W-:Y:S01]  /*5b80*/  SHF.L.U32 R2, R11, 0x1f, RZ ;  /* 0x0000001f0b027819 */ /* 0x000fe200000006ff */
[----:B------:R-:W-:-:S03]  /*5b90*/  UMOV UR5, 0x40 ;  /* 0x0000004000057882 */ /* 0x000fc60000000000 */
[----:B------:R-:W-:Y:S01]  /*5ba0*/  UVIRTCOUNT.DEALLOC.SMPOOL 0x80 ;  /* 0x000000800000784c */ /* 0x000fe20000000000 */
[----:B---3--:R-:W-:Y:S02]  /*5bb0*/  ULEA UR4, UR4, UR5, 0x18 ;  /* 0x0000000504047291 */ /* 0x008fe4000f8ec0ff */
[----:B------:R-:W-:-:S07]  /*5bc0*/  ULEA UR5, UR19, UR6, 0x3 ;  /* 0x0000000613057291 */ /* 0x000fce000f8e18ff */
[----:B------:R3:W-:Y:S02]  /*5bd0*/  @P0 STS.U8 [UR4+0x1c], R0 ;  /* 0x00001c00ff000988 */ /* 0x0007e40008000004 */
[----:B------:R-:W1:Y:S02]  /*5be0*/  SYNCS.PHASECHK.TRANS64.TRYWAIT P0, [UR5], R2 ;  /* 0x00000002ff0075a7 */ /* 0x000e640008001105 */
[----:B-1-3--:R-:W-:Y:S05]  /*5bf0*/  @!P0 BRA `(.L_x_118) ;  /* 0x0000004400388947 */ /* 0x00afea0003800000 */
.L_x_273:
        /* <DEDUP_REMOVED lines=9> */
.L_x_275:
        /* <DEDUP_REMOVED lines=9> */
.L_x_277:
[----:B------:R-:W-:-:S04]  /*5d20*/  UIADD3 UR7, UPT, UPT, UR7, 0x1, URZ ;  /* 0x0000000107077890 */ /* 0x000fc8000fffe0ff */
[----:B------:R-:W-:-:S04]  /*5d30*/  UISETP.NE.AND UP0, UPT, UR7, 0x4, UPT ;  /* 0x000000040700788c */ /* 0x000fc8000bf05270 */
[----:B------:R-:W-:Y:S02]  /*5d40*/  USEL UR5, URZ, 0x1, UP0 ;  /* 0x00000001ff057887 */ /* 0x000fe40008000000 */
[----:B------:R-:W-:-:S04]  /*5d50*/  USEL UR7, UR7, URZ, UP0 ;  /* 0x000000ff07077287 */ /* 0x000fc80008000000 */
[----:B------:R-:W-:Y:S01]  /*5d60*/  ULEA UR7, UR7, UR6, 0x3 ;  /* 0x0000000607077291 */ /* 0x000fe2000f8e18ff */
[----:B------:R-:W-:-:S04]  /*5d70*/  LOP3.LUT R2, R2, UR5, RZ, 0x3c, !PT ;  /* 0x0000000502027c12 */ /* 0x000fc8000f8e3cff */
[----:B------:R-:W-:-:S04]  /*5d80*/  SHF.L.U32 R2, R2, 0x1f, RZ ;  /* 0x0000001f02027819 */ /* 0x000fc800000006ff */
[----:B------:R-:W3:Y:S02]  /*5d90*/  SYNCS.PHASECHK.TRANS64.TRYWAIT P0, [UR7], R2 ;  /* 0x00000002ff0075a7 */ /* 0x000ee40008001107 */
[----:B---3--:R-:W-:Y:S05]  /*5da0*/  @!P0 BRA `(.L_x_121) ;  /* 0x0000004400148947 */ /* 0x008fea0003800000 */
.L_x_279:
[----:B------:R-:W-:Y:S01]  /*5db0*/  NOP ;  /* 0x0000000000007918 */ /* 0x000fe20000000000 */
[----:B-1----:R-:W1:Y:S01]  /*5dc0*/  LDS R0, [UR4+0x14] ;  /* 0x00001404ff007984 */ /* 0x002e620008000800 */
[----:B------:R-:W-:Y:S01]  /*5dd0*/  ULOP3.LUT UR6, UR20, 0xffff, URZ, 0xc0, !UPT ;  /* 0x0000ffff14067892 */ /* 0x000fe2000f8ec0ff */
[----:B------:R-:W-:Y:S01]  /*5de0*/  UMOV UR8, 0xffff ;  /* 0x0000ffff00087882 */ /* 0x000fe20000000000 */
[----:B------:R-:W-:Y:S02]  /*5df0*/  UMOV UR5, 0x1 ;  /* 0x0000000100057882 */ /* 0x000fe40000000000 */
[----:B------:R-:W-:-:S04]  /*5e00*/  USHF.R.U32.HI UR6, URZ, 0x5, UR6 ;  /* 0x00000005ff067899 */ /* 0x000fc80008011606 */
[----:B------:R-:W-:Y:S02]  /*5e10*/  USHF.L.U32 UR8, UR8, UR6, URZ ;  /* 0x0000000608087299 */ /* 0x000fe400080006ff */
[----:B------:R-:W-:-:S04]  /*5e20*/  USHF.L.U32 UR5, UR5, UR6, URZ ;  /* 0x0000000605057299 */ /* 0x000fc800080006ff */
[----:B-1----:R-:W-:-:S04]  /*5e30*/  LOP3.LUT R0, R0, UR8, RZ, 0xc0, !PT ;  /* 0x0000000800007c12 */ /* 0x002fc8000f8ec0ff */
[----:B------:R-:W-:-:S13]  /*5e40*/  ISETP.NE.AND P0, PT, R0, UR8, PT ;  /* 0x0000000800007c0c */ /* 0x000fda000bf05270 */
[----:B------:R-:W-:Y:S05]  /*5e50*/  @P0 BRA `(.L_x_122) ;  /* 0x0000000000580947 */ /* 0x000fea0003800000 */
[----:B------:R-:W1:Y:S02]  /*5e60*/  LDS R0, [UR4+0x18] ;  /* 0x00001804ff007984 */ /* 0x000e640008000800 */
[----:B-1----:R-:W-:-:S04]  /*5e70*/  LOP3.LUT R0, R0, UR5, RZ, 0xc0, !PT ;  /* 0x0000000500007c12 */ /* 0x002fc8000f8ec0ff */
[----:B------:R-:W-:-:S13]  /*5e80*/  ISETP.NE.AND P0, PT, R0, UR5, PT ;  /* 0x0000000500007c0c */ /* 0x000fda000bf05270 */
[----:B------:R-:W-:Y:S05]  /*5e90*/  @P0 BRA `(.L_x_123) ;  /* 0x00000000003c0947 */ /* 0x000fea0003800000 */
[----:B------:R-:W1:Y:S01]  /*5ea0*/  S2R R2, SR_LANEID ;  /* 0x0000000000027919 */ /* 0x000e620000000000 */
[----:B------:R-:W-:Y:S01]  /*5eb0*/  ULOP3.LUT UR8, URZ, UR8, URZ, 0x33, !UPT ;  /* 0x00000008ff087292 */ /* 0x000fe2000f8e33ff */
[----:B------:R-:W-:Y:S02]  /*5ec0*/  VOTEU.ANY UR7, UPT, PT ;  /* 0x0000000000077886 */ /* 0x000fe400038e0100 */
[----:B------:R-:W-:-:S03]  /*5ed0*/  UFLO.U32 UR7, UR7 ;  /* 0x00000007000772bd */ /* 0x000fc600080e0000 */
[----:B------:R-:W-:-:S04]  /*5ee0*/  IMAD.U32 R0, RZ, RZ, UR8 ;  /* 0x00000008ff007e24 */ /* 0x000fc8000f8e00ff */
[----:B------:R3:W2:Y:S02]  /*5ef0*/  REDUX UR6, R0 ;  /* 0x00000000000673c4 */ /* 0x0006a40000000000 */
[----:B------:R1:W-:Y:S02]  /*5f00*/  UTCATOMSWS.AND URZ, UR8 ;  /* 0x0000000800ff79e3 */ /* 0x0003e40008000000 */
[----:B-1----:R-:W-:Y:S02]  /*5f10*/  ISETP.EQ.U32.AND P0, PT, R2, UR7, PT ;  /* 0x0000000702007c0c */ /* 0x002fe4000bf02070 */
[----:B---3--:R-:W-:Y:S02]  /*5f20*/  LOP3.LUT R0, RZ, UR5, RZ, 0x33, !PT ;  /* 0x00000005ff007c12 */ /* 0x008fe4000f8e33ff */
[----:B--2---:R-:W-:Y:S02]  /*5f30*/  MOV R2, UR6 ;  /* 0x0000000600027c02 */ /* 0x004fe40008000f00 */
[----:B------:R-:W1:Y:S07]  /*5f40*/  REDUX UR5, R0 ;  /* 0x00000000000573c4 */ /* 0x000e6e0000000000 */
[----:B------:R2:W-:Y:S01]  /*5f50*/  @P0 ATOMS.AND RZ, [UR4+0x14], R2 ;  /* 0x00001402ffff098c */ /* 0x0005e2000a800004 */
[----:B-1----:R-:W-:-:S05]  /*5f60*/  IMAD.U32 R0, RZ, RZ, UR5 ;  /* 0x00000005ff007e24 */ /* 0x002fca000f8e00ff */
[----:B------:R2:W-:Y:S01]  /*5f70*/  @P0 ATOMS.AND RZ, [UR4+0x18], R0 ;  /* 0x00001800ffff098c */ /* 0x0005e2000a800004 */
[----:B------:R-:W-:Y:S05]  /*5f80*/  BRA `(.L_x_124) ;  /* 0x0000000000147947 */ /* 0x000fea0003800000 */
.L_x_123:
[----:B------:R-:W-:Y:S02]  /*5f90*/  MOV R2, 0x5fb0 ;  /* 0x00005fb000027802 */ /* 0x000fe40000000f00 */
[----:B--2-45:R-:W-:Y:S05]  /*5fa0*/  CALL.REL.NOINC `($__internal_0_$__cuda_sm10x_tcgen05_guardrail_trap_col_being_dealloced_not_returned_by_alloc) ;  /* 0x0000004400307944 */ /* 0x034fea0003c00000 */
[----:B------:R-:W-:Y:S05]  /*5fb0*/  BRA `(.L_x_124) ;  /* 0x0000000000087947 */ /* 0x000fea0003800000 */
.L_x_122:
[----:B------:R-:W-:Y:S02]  /*5fc0*/  MOV R2, 0x5fe0 ;  /* 0x00005fe000027802 */ /* 0x000fe40000000f00 */
[----:B--2-45:R-:W-:Y:S05]  /*5fd0*/  CALL.REL.NOINC `($__internal_2_$__cuda_sm10x_tcgen05_guardrail_trap_unallocated_columns_being_dealloced) ;  /* 0x00000044003c7944 */ /* 0x034fea0003c00000 */
.L_x_124:
[----:B------:R-:W-:Y:S01]  /*5fe0*/  NOP ;  /* 0x0000000000007918 */ /* 0x000fe20000000000 */
[----:B------:R-:W-:Y:S05]  /*5ff0*/  EXIT ;  /* 0x000000000000794d */ /* 0x000fea0003800000 */
.L_x_106:
[----:B------:R-:W-:-:S09]  /*6000*/  UISETP.NE.OR UP0, UPT, UR10, 0x3, !UP5 ;  /* 0x000000030a00788c */ /* 0x000fd2000ef05670 */
[----:B------:R-:W-:Y:S05]  /*6010*/  BRA.U UP0, `(.L_x_125) ;  /* 0x0000000900e87547 */ /* 0x000fea000b800000 */
[----:B------:R-:W2:Y:S01]  /*6020*/  LDCU UR25, c[0x0][0x370] ;  /* 0x00006e00ff1977ac */ /* 0x000ea20008000800 */
[----:B------:R-:W3:Y:S01]  /*6030*/  LDC.64 R16, c[0x0][0x348] ;  /* 0x0000d200ff107b82 */ /* 0x000ee20000000a00 */
[----:B------:R-:W-:Y:S02]  /*6040*/  HFMA2 R13, -RZ, RZ, 0, 0 ;  /* 0x00000000ff0d7431 */ /* 0x000fe400000001ff */
[----:B------:R-:W-:Y:S01]  /*6050*/  IMAD.MOV.U32 R15, RZ, RZ, 0x1 ;  /* 0x00000001ff0f7424 */ /* 0x000fe200078e00ff */
[----:B------:R-:W2:Y:S01]  /*6060*/  LDCU.128 UR20, c[0x0][0xb10] ;  /* 0x00016200ff1477ac */ /* 0x000ea20008000c00 */
[----:B------:R-:W-:Y:S01]  /*6070*/  IMAD.MOV.U32 R14, RZ, RZ, RZ ;  /* 0x000000ffff0e7224 */ /* 0x000fe200078e00ff */
[----:B------:R-:W-:Y:S01]  /*6080*/  MOV R7, 0x1000 ;  /* 0x0000100000077802 */ /* 0x000fe20000000f00 */
[----:B------:R-:W4:Y:S01]  /*6090*/  LDCU UR24, c[0x0][0x374] ;  /* 0x00006e80ff1877ac */ /* 0x000f220008000800 */
[----:B------:R-:W1:Y:S01]  /*60a0*/  LDC.64 R2, c[0x0][0x888] ;  /* 0x00022200ff027b82 */ /* 0x000e620000000a00 */
[----:B------:R-:W4:Y:S01]  /*60b0*/  LDCU UR13, c[0x0][0xb0c] ;  /* 0x00016180ff0d77ac */ /* 0x000f220008000800 */
[----:B------:R-:W4:Y:S06]  /*60c0*/  LDCU UR18, c[0x0][0xb20] ;  /* 0x00016400ff1277ac */ /* 0x000f2c0008000800 */
[----:B------:R-:W1:Y:S01]  /*60d0*/  LDC.64 R4, c[0x0][0x890] ;  /* 0x00022400ff047b82 */ /* 0x000e620000000a00 */
[----:B------:R-:W3:Y:S01]  /*60e0*/  LDCU UR4, c[0x0][0xb30] ;  /* 0x00016600ff0477ac */ /* 0x000ee20008000800 */
[----:B------:R-:W-:Y:S01]  /*60f0*/  UMOV UR19, 0x400 ;  /* 0x0000040000137882 */ /* 0x000fe20000000000 */
[----:B------:R-:W-:-:S02]  /*6100*/  UISETP.GE.AND UP0, UPT, UR37, 0x1, UPT ;  /* 0x000000012500788c */ /* 0x000fc4000bf06270 */
[----:B------:R-:W-:Y:S02]  /*6110*/  ULEA UR19, UR54, UR19, 0x18 ;  /* 0x0000001336137291 */ /* 0x000fe4000f8ec0ff */
[----:B------:R-:W-:Y:S02]  /*6120*/  UP2UR UR5, UPR, URZ, 0x1 ;  /* 0x00000001ff057883 */ /* 0x000fe40008000000 */
[----:B--2---:R-:W-:Y:S02]  /*6130*/  UIMAD.WIDE.U32 UR10, UR25, UR20, URZ ;  /* 0x00000014190a72a5 */ /* 0x004fe4000f8e00ff */
[----:B------:R-:W-:Y:S02]  /*6140*/  UIADD3 UR5, UPT, UPT, UR19, 0x360, URZ ;  /* 0x0000036013057890 */ /* 0x000fe4000fffe0ff */
[----:B----4-:R-:W-:Y:S02]  /*6150*/  UIMAD.WIDE.U32 UR8, UR24, UR23, URZ ;  /* 0x00000017180872a5 */ /* 0x010fe4000f8e00ff */
[----:B------:R-:W-:-:S02]  /*6160*/  UPLOP3.LUT UP3, UPT, UPT, UPT, UPT, 0x40, 0x4 ;  /* 0x000000000004789c */ /* 0x000fc40003f6e870 */
[----:B------:R-:W-:Y:S01]  /*6170*/  UISETP.NE.AND UP4, UPT, UR37, 0x1, UPT ;  /* 0x000000012500788c */ /* 0x000fe2000bf85270 */
[----:B------:R-:W2:Y:S01]  /*6180*/  LDCU.64 UR6, c[0x0][0xb28] ;  /* 0x00016500ff0677ac */ /* 0x000ea20008000a00 */
[----:B------:R-:W-:Y:S02]  /*6190*/  UISETP.NE.AND UP6, UPT, UR13, 0x1, UPT ;  /* 0x000000010d00788c */ /* 0x000fe4000bfc5270 */
[----:B------:R-:W-:Y:S02]  /*61a0*/  UISETP.NE.AND UP5, UPT, UR22, 0x1, UPT ;  /* 0x000000011600788c */ /* 0x000fe4000bfa5270 */
[----:B------:R-:W-:Y:S02]  /*61b0*/  UPRMT UR54, UR54, 0x654, UR5 ;  /* 0x0000065436367896 */ /* 0x000fe40008000005 */
[----:B------:R-:W-:Y:S02]  /*61c0*/  USHF.R.U32.HI UR28, URZ, UR21, UR11 ;  /* 0x00000015ff1c7299 */ /* 0x000fe4000801160b */
[----:B------:R-:W-:-:S02]  /*61d0*/  USHF.R.U32.HI UR27, URZ, UR18, UR9 ;  /* 0x00000012ff1b7299 */ /* 0x000fc40008011609 */
[----:B---3--:R-:W-:-:S11]  /*61e0*/  UISETP.NE.AND UP2, UPT, UR4, 0x1, UPT ;  /* 0x000000010400788c */ /* 0x008fd6000bf45270 */
.L_x_133:
[C---:B------:R-:W-:Y:S02]  /*61f0*/  LEA R12, R14.reuse, UR19, 0x3 ;  /* 0x000000130e0c7c11 */ /* 0x040fe4000f8e18ff */
[----:B------:R-:W-:Y:S02]  /*6200*/  SHF.L.U32 R0, R13, 0x1f, RZ ;  /* 0x0000001f0d007819 */ /* 0x000fe400000006ff */
[----:B------:R-:W-:Y:S02]  /*6210*/  LEA R8, R14, UR19, 0x4 ;  /* 0x000000130e087c11 */ /* 0x000fe4000f8e20ff */
[----:B---3--:R-:W3:Y:S02]  /*6220*/  SYNCS.PHASECHK.TRANS64.TRYWAIT P0, [R12+URZ+0x380], R0 ;  /* 0x000380000c0075a7 */ /* 0x008ee400080011ff */
[----:B---3--:R-:W-:Y:S05]  /*6230*/  @!P0 BRA `(.L_x_126) ;  /* 0x0000004000088947 */ /* 0x008fea0003800000 */
.L_x_280:
[----:B------:R-:W4:Y:S01]  /*6240*/  LDS.128 R8, [R8+0x410] ;  /* 0x0004100008087984 */ /* 0x000f220000000c00 */
[----:B------:R-:W-:Y:S01]  /*6250*/  UISETP.GE.AND UP0, UPT, UR37, 0x1, UPT ;  /* 0x000000012500788c */ /* 0x000fe2000bf06270 */
[----:B------:R-:W-:Y:S01]  /*6260*/  @!PT LDS RZ, [RZ] ;  /* 0x00000000fffff984 */ /* 0x000fe20000000800 */
[----:B------:R-:W-:Y:S01]  /*6270*/  @!PT LDS RZ, [RZ] ;  /* 0x00000000fffff984 */ /* 0x000fe20000000800 */
[----:B------:R-:W-:Y:S01]  /*6280*/  @!PT LDS RZ, [RZ] ;  /* 0x00000000fffff984 */ /* 0x000fe20000000800 */
[----:B------:R-:W-:Y:S01]  /*6290*/  @!PT LDS RZ, [RZ] ;  /* 0x00000000fffff984 */ /* 0x000fe20000000800 */
[----:B------:R1:W-:Y:S06]  /*62a0*/  MEMBAR.ALL.CTA ;  /* 0x0000000000007992 */ /* 0x0003ec0000008000 */
[----:B-1----:R-:W1:Y:S01]  /*62b0*/  FENCE.VIEW.ASYNC.S ;  /* 0x00000000000073c6 */ /* 0x002e620000000000 */
[----:B----4-:R-:W-:Y:S11]  /*62c0*/  LOP3.LUT P0, RZ, R10, 0x1, RZ, 0xc0, !PT ;  /* 0x000000010aff7812 */ /* 0x010ff6000780c0ff */
[----:B------:R-:W-:Y:S02]  /*62d0*/  @!UPT UIADD3 URZ, UPT, UPT, URZ, URZ, URZ ;  /* 0x000000fffffff290 */ /* 0x000fe4000fffe0ff */
[----:B-1----:R-:W-:Y:S01]  /*62e0*/  VOTEU.ANY UP1, P0 ;  /* 0x0000000000ff7886 */ /* 0x002fe20000020100 */
[----:B------:R-:W-:Y:S11]  /*62f0*/  PLOP3.LUT P0, PT, PT, PT, UP1, 0x80, 0x8 ;  /* 0x000000000008781c */ /* 0x000ff60003f0f018 */
[----:B------:R-:W-:Y:S02]  /*6300*/  @!UPT UIADD3 URZ, UPT, UPT, URZ, URZ, URZ ;  /* 0x000000fffffff290 */ /* 0x000fe4000fffe0ff */
[----:B---3--:R-:W-:Y:S02]  /*6310*/  @P0 SHF.R.U32.HI R0, RZ, 0x10, R9 ;  /* 0x00000010ff000819 */ /* 0x008fe40000011609 */
[----:B------:R-:W-:Y:S02]  /*6320*/  @P0 MOV R6, R8 ;  /* 0x0000000800060202 */ /* 0x000fe40000000f00 */
[----:B------:R-:W-:Y:S01]  /*6330*/  @P0 R2UR UR4, R0 ;  /* 0x00000000000402ca */ /* 0x000fe200000e0000 */
[----:B------:R-:W-:Y:S01]  /*6340*/  VIADD R0, R12, 0x390 ;  /* 0x000003900c007836 */ /* 0x000fe20000000000 */
[----:B------:R-:W-:Y:S02]  /*6350*/  @P0 LOP3.LUT R8, R9, 0xffff, RZ, 0xc0, !PT ;  /* 0x0000ffff09080812 */ /* 0x000fe400078ec0ff */
[----:B------:R-:W-:Y:S02]  /*6360*/  @P0 R2UR UR8, R6 ;  /* 0x00000000060802ca */ /* 0x000fe400000e0000 */
[----:B------:R-:W-:Y:S02]  /*6370*/  PRMT R0, RZ, 0x654, R0 ;  /* 0x00000654ff007816 */ /* 0x000fe40000000000 */
[----:B------:R-:W-:Y:S02]  /*6380*/  @P0 R2UR UR5, R8 ;  /* 0x00000000080502ca */ /* 0x000fe400000e0000 */
[----:B------:R1:W-:Y:S03]  /*6390*/  SYNCS.ARRIVE.TRANS64.RED.A1T0 RZ, [R0+URZ], RZ ;  /* 0x000000ff00ff79a7 */ /* 0x0003e600081004ff */
[----:B------:R-:W-:Y:S04]  /*63a0*/  @UP1 UMOV UR29, UR4 ;  /* 0x00000004001d1c82 */ /* 0x000fe80008000000 */
[----:B------:R-:W-:Y:S04]  /*63b0*/  @UP1 UMOV UR15, UR8 ;  /* 0x00000008000f1c82 */ /* 0x000fe80008000000 */
[----:B------:R-:W-:Y:S01]  /*63c0*/  @UP1 UMOV UR14, UR5 ;  /* 0x00000005000e1c82 */ /* 0x000fe20008000000 */
[----:B------:R-:W-:Y:S05]  /*63d0*/  BRA.U !UP0, `(.L_x_127) ;  /* 0x0000000108947547 */ /* 0x000fea000b800000 */
[----:B------:R-:W-:Y:S02]  /*63e0*/  UIMAD.WIDE.U32 UR30, UR14, UR23, URZ ;  /* 0x000000170e1e72a5 */ /* 0x000fe4000f8e00ff */
[----:B------:R-:W-:Y:S02]  /*63f0*/  UIMAD.WIDE.U32 UR40, UR15, UR20, URZ ;  /* 0x000000140f2872a5 */ /* 0x000fe4000f8e00ff */
[----:B------:R-:W-:Y:S02]  /*6400*/  USEL UR4, UR24, UR27, !UP5 ;  /* 0x0000001b18047287 */ /* 0x000fe4000e800000 */
[----:B------:R-:W-:Y:S02]  /*6410*/  USHF.R.U32.HI UR32, URZ, UR18, UR31 ;  /* 0x00000012ff207299 */ /* 0x000fe4000801161f */
[----:B--2---:R-:W-:Y:S02]  /*6420*/  UIMAD.WIDE.U32 UR38, UR4, UR6, URZ ;  /* 0x00000006042672a5 */ /* 0x004fe4000f8e00ff */
[----:B------:R-:W-:Y:S02]  /*6430*/  USEL UR9, UR25, UR28, !UP6 ;  /* 0x0000001c19097287 */ /* 0x000fe4000f000000 */
[----:B------:R-:W-:Y:S02]  /*6440*/  USEL UR8, UR14, UR32, !UP5 ;  /* 0x000000200e087287 */ /* 0x000fe4000e800000 */
[----:B------:R-:W-:Y:S02]  /*6450*/  UIMAD.WIDE.U32 UR34, UR9, UR6, URZ ;  /* 0x00000006092272a5 */ /* 0x000fe4000f8e00ff */
[----:B------:R-:W-:Y:S02]  /*6460*/  UIMAD.WIDE.U32 UR16, UR8, UR6, URZ ;  /* 0x00000006081072a5 */ /* 0x000fe4000f8e00ff */
[----:B------:R-:W-:Y:S02]  /*6470*/  @UP4 USHF.R.U32.HI UR9, URZ, UR7, UR35 ;  /* 0x00000007ff094299 */ /* 0x000fe40008011623 */
[----:B------:R-:W-:Y:S02]  /*6480*/  USHF.R.U32.HI UR17, URZ, UR7, UR17 ;  /* 0x00000007ff117299 */ /* 0x000fe40008011611 */
[----:B------:R-:W-:Y:S02]  /*6490*/  UIMAD UR10, UR37, UR9, URZ ;  /* 0x00000009250a72a4 */ /* 0x000fe4000f8e02ff */
[----:B------:R-:W-:Y:S01]  /*64a0*/  USEL UR17, UR8, UR17, !UP4 ;  /* 0x0000001108117287 */ /* 0x000fe2000e000000 */
[----:B------:R-:W-:Y:S02]  /*64b0*/  UMOV UR31, UR41 ;  /* 0x00000029001f7c82 */ /* 0x000fe40008000000 */
[----:B------:R-:W-:Y:S02]  /*64c0*/  USHF.R.U32.HI UR30, URZ, UR21, UR31 ;  /* 0x00000015ff1e7299 */ /* 0x000fe4000801161f */
[----:B------:R-:W-:Y:S02]  /*64d0*/  UIADD3 UR16, UPT, UPT, -UR17, URZ, URZ ;  /* 0x000000ff11107290 */ /* 0x000fe4000fffe1ff */
[----:B------:R-:W-:Y:S02]  /*64e0*/  USEL UR5, UR15, UR30, !UP6 ;  /* 0x0000001e0f057287 */ /* 0x000fe4000f000000 */
[----:B------:R-:W-:Y:S01]  /*64f0*/  UIMAD UR16, UR37, UR16, UR8 ;  /* 0x00000010251072a4 */ /* 0x000fe2000f8e0208 */
[----:B------:R-:W-:Y:S02]  /*6500*/  UMOV UR31, UR39 ;  /* 0x00000027001f7c82 */ /* 0x000fe40008000000 */
[----:B------:R-:W-:Y:S04]  /*6510*/  @UP4 USHF.R.U32.HI UR4, URZ, UR7, UR31 ;  /* 0x00000007ff044299 */ /* 0x000fe8000801161f */
[----:B------:R-:W-:Y:S04]  /*6520*/  UIMAD UR4, UR37, UR4, URZ ;  /* 0x00000004250472a4 */ /* 0x000fe8000f8e02ff */
[----:B------:R-:W-:Y:S04]  /*6530*/  UISETP.GE.AND UP0, UPT, UR8, UR4, UPT ;  /* 0x000000040800728c */ /* 0x000fe8000bf06270 */
[----:B------:R-:W-:Y:S02]  /*6540*/  UISETP.GE.OR UP0, UPT, UR5, UR10, UP0 ;  /* 0x0000000a0500728c */ /* 0x000fe40008706670 */
[----:B------:R-:W-:Y:S09]  /*6550*/  UIMAD.WIDE.U32 UR10, UR5, UR6, URZ ;  /* 0x00000006050a72a5 */ /* 0x000ff2000f8e00ff */
[----:B------:R-:W-:Y:S04]  /*6560*/  @!UP0 USHF.R.U32.HI UR4, URZ, UR7, UR11 ;  /* 0x00000007ff048299 */ /* 0x000fe8000801160b */
[----:B------:R-:W-:Y:S04]  /*6570*/  @!UP0 USEL UR4, UR5, UR4, !UP4 ;  /* 0x0000000405048287 */ /* 0x000fe8000e000000 */
[----:B------:R-:W-:Y:S02]  /*6580*/  @!UP0 UIMAD UR12, UR9, UR16, UR4 ;  /* 0x00000010090c82a4 */ /* 0x000fe4000f8e0204 */
[----:B------:R-:W-:Y:S02]  /*6590*/  @!UP0 UIADD3 UR16, UPT, UPT, UR17, -UR4, URZ ;  /* 0x8000000411108290 */ /* 0x000fe4000fffe0ff */
[----:B------:R-:W-:Y:S02]  /*65a0*/  UIADD3 UR9, UPT, UPT, -UR5, URZ, URZ ;  /* 0x000000ff05097290 */ /* 0x000fe4000fffe1ff */
[----:B------:R-:W-:Y:S02]  /*65b0*/  UIADD3 UR4, UPT, UPT, -UR8, URZ, URZ ;  /* 0x000000ff08047290 */ /* 0x000fe4000fffe1ff */
[----:B------:R-:W-:Y:S02]  /*65c0*/  @!UP0 UIMAD UR8, UR16, UR37, UR5 ;  /* 0x00000025100882a4 */ /* 0x000fe4000f8e0205 */
[----:B------:R-:W-:Y:S02]  /*65d0*/  UIMAD UR15, UR13, UR9, UR15 ;  /* 0x000000090d0f72a4 */ /* 0x000fe4000f8e020f */
[----:B------:R-:W-:Y:S01]  /*65e0*/  UIMAD UR14, UR22, UR4, UR14 ;  /* 0x00000004160e72a4 */ /* 0x000fe2000f8e020e */
[----:B------:R-:W-:Y:S02]  /*65f0*/  @!UP0 UMOV UR5, UR12 ;  /* 0x0000000c00058c82 */ /* 0x000fe40008000000 */
[----:B------:R-:W-:Y:S02]  /*6600*/  UIMAD UR15, UR5, UR13, UR15 ;  /* 0x0000000d050f72a4 */ /* 0x000fe4000f8e020f */
[----:B------:R-:W-:Y:S11]  /*6610*/  UIMAD UR14, UR8, UR22, UR14 ;  /* 0x00000016080e72a4 */ /* 0x000ff6000f8e020e */
[----:B------:R-:W-:Y:S01]  /*6620*/  @!UPT UIADD3 URZ, UPT, UPT, URZ, URZ, URZ ;  /* 0x000000fffffff290 */ /* 0x000fe2000fffe0ff */
.L_x_127:
[----:B------:R-:W3:Y:S01]  /*6630*/  @!UP2 LDCU.128 UR8, c[0x0][0xb10] ;  /* 0x00016200ff08a7ac */ /* 0x000ee20008000c00 */
[C---:B------:R-:W-:Y:S02]  /*6640*/  ISETP.NE.U32.AND P1, PT, R4.reuse, RZ, PT ;  /* 0x000000ff0400720c */ /* 0x040fe40003f25070 */
[----:B------:R-:W-:Y:S02]  /*6650*/  ISETP.NE.U32.AND P0, PT, R4, RZ, PT ;  /* 0x000000ff0400720c */ /* 0x000fe40003f05070 */
[C---:B------:R-:W-:Y:S02]  /*6660*/  ISETP.NE.AND.EX P1, PT, R5.reuse, RZ, PT, P1 ;  /* 0x000000ff0500720c */ /* 0x040fe40003f25310 */
[----:B------:R-:W-:Y:S01]  /*6670*/  ISETP.NE.AND.EX P0, PT, R5, RZ, PT, P0 ;  /* 0x000000ff0500720c */ /* 0x000fe20003f05300 */
[----:B------:R-:W4:Y:S01]  /*6680*/  @!UP2 LDCU UR5, c[0x0][0xb0c] ;  /* 0x00016180ff05a7ac */ /* 0x000f220008000800 */
[----:B------:R-:W-:Y:S01]  /*6690*/  SHF.L.U32 R6, R15, 0x1f, RZ ;  /* 0x0000001f0f067819 */ /* 0x000fe200000006ff */
[----:B---3--:R-:W-:Y:S04]  /*66a0*/  UIMAD.WIDE.U32 UR16, UR15, UR8, URZ ;  /* 0x000000080f1072a5 */ /* 0x008fe8000f8e00ff */
[----:B------:R-:W-:Y:S02]  /*66b0*/  @!UP2 USHF.R.U32.HI UR4, URZ, UR9, UR17 ;  /* 0x00000009ff04a299 */ /* 0x000fe40008011611 */
[----:B------:R-:W-:Y:S02]  /*66c0*/  UIMAD.WIDE.U32 UR16, UR14, UR11, URZ ;  /* 0x0000000b0e1072a5 */ /* 0x000fe4000f8e00ff */
[----:B----4-:R-:W-:Y:S04]  /*66d0*/  @!UP2 UISETP.NE.AND UP0, UPT, UR5, 0x1, UPT ;  /* 0x000000010500a88c */ /* 0x010fe8000bf05270 */
[----:B------:R-:W-:Y:S02]  /*66e0*/  @!UP2 USEL UR8, UR15, UR4, !UP0 ;  /* 0x000000040f08a287 */ /* 0x000fe4000c000000 */
[----:B------:R-:W-:Y:S01]  /*66f0*/  @!UP2 UISETP.NE.AND UP0, UPT, UR10, 0x1, UPT ;  /* 0x000000010a00a88c */ /* 0x000fe2000bf05270 */
[----:B------:R-:W3:Y:S02]  /*6700*/  @!UP2 LDCU UR4, c[0x0][0xb20] ;  /* 0x00016400ff04a7ac */ /* 0x000ee40008000800 */
[----:B---3--:R-:W-:Y:S04]  /*6710*/  @!UP2 USHF.R.U32.HI UR4, URZ, UR4, UR17 ;  /* 0x00000004ff04a299 */ /* 0x008fe80008011611 */
[----:B------:R-:W-:Y:S04]  /*6720*/  @!UP2 USEL UR9, UR14, UR4, !UP0 ;  /* 0x000000040e09a287 */ /* 0x000fe8000c000000 */
[----:B------:R-:W-:Y:S02]  /*6730*/  @!UP2 UIADD3 UR4, UPT, UPT, -UR8, UR9, URZ ;  /* 0x000000090804a290 */ /* 0x000fe4000fffe1ff */
[----:B------:R-:W-:Y:S02]  /*6740*/  @!UP2 UIADD3 UR8, UPT, UPT, UR8, -UR9, URZ ;  /* 0x800000090808a290 */ /* 0x000fe4000fffe0ff */
[----:B------:R-:W-:Y:S02]  /*6750*/  @!UP2 UIMAD UR15, UR4, UR5, UR15 ;  /* 0x00000005040fa2a4 */ /* 0x000fe4000f8e020f */
[----:B------:R-:W-:Y:S01]  /*6760*/  @!UP2 UIMAD UR14, UR8, UR10, UR14 ;  /* 0x0000000a080ea2a4 */ /* 0x000fe2000f8e020e */
[----:B------:R-:W-:Y:S11]  /*6770*/  BRA.U UP3, `(.L_x_128) ;  /* 0x0000000103107547 */ /* 0x000ff6000b800000 */
[----:B------:R-:W-:Y:S04]  /*6780*/  MOV R8, UR26 ;  /* 0x0000001a00087c02 */ /* 0x000fe80008000f00 */
[----:B------:R-:W-:Y:S04]  /*6790*/  SHF.L.U32 R8, R8, 0x1f, RZ ;  /* 0x0000001f08087819 */ /* 0x000fe800000006ff */
[----:B------:R-:W3:Y:S02]  /*67a0*/  SYNCS.PHASECHK.TRANS64.TRYWAIT P2, [UR19+0x378], R8 ;  /* 0x00037808ff0075a7 */ /* 0x000ee40008041113 */
[----:B---3--:R-:W-:Y:S05]  /*67b0*/  @!P2 BRA `(.L_x_129) ;  /* 0x0000003800bca947 */ /* 0x008fea0003800000 */
.L_x_128:
[----:B------:R-:W-:Y:S05]  /*67c0*/  @!P1 BRA `(.L_x_130) ;  /* 0x00000000002c9947 */ /* 0x000fea0003800000 */
[----:B------:R-:W-:Y:S01]  /*67d0*/  ISETP.NE.U32.AND P1, PT, R2, RZ, PT ;  /* 0x000000ff0200720c */ /* 0x000fe20003f25070 */
[----:B------:R-:W-:Y:S03]  /*67e0*/  IMAD.MOV.U32 R79, RZ, RZ, 0x1 ;  /* 0x00000001ff4f7424 */ /* 0x000fe600078e00ff */
[----:B------:R-:W-:Y:S11]  /*67f0*/  ISETP.NE.AND.EX P1, PT, R3, RZ, PT, P1 ;  /* 0x000000ff0300720c */ /* 0x000ff60003f25310 */
[----:B------:R-:W-:Y:S02]  /*6800*/  @!UPT UIADD3 URZ, UPT, UPT, URZ, URZ, URZ ;  /* 0x000000fffffff290 */ /* 0x000fe4000fffe0ff */
[----:B-1----:R-:W1:Y:S01]  /*6810*/  @P1 LDC.64 R8, c[0x0][0x888] ;  /* 0x00022200ff081b82 */ /* 0x002e620000000a00 */
[----:B------:R-:W-:Y:S04]  /*6820*/  @P1 IMAD R0, R4, UR36, RZ ;  /* 0x0000002404001c24 */ /* 0x000fe8000f8e02ff */
[----:B-1----:R-:W-:Y:S04]  /*6830*/  @P1 IMAD.WIDE R8, R0, 0x4, R8 ;  /* 0x0000000400081825 */ /* 0x002fe800078e0208 */
[----:B------:R-:W-:Y:S01]  /*6840*/  HFMA2 R0, -RZ, RZ, 0, 5.9604644775390625e-08 ;  /* 0x00000001ff007431 */ /* 0x000fe200000001ff */
[----:B-----5:R3:W5:Y:S04]  /*6850*/  @P1 LDG.E R39, desc[UR52][R8.64] ;  /* 0x0000003408271981 */ /* 0x020768000c1e1900 */
[----:B------:R-:W-:Y:S01]  /*6860*/  @!P1 PRMT R79, R0, 0x7610, R79 ;  /* 0x00007610004f9816 */ /* 0x000fe2000000004f */
[----:B---3--:R-:W4:Y:S06]  /*6870*/  @!P1 LDC R39, c[0x0][0x880] ;  /* 0x00022000ff279b82 */ /* 0x008f2c0000000800 */
.L_x_130:
[----:B----45:R-:W-:Y:S01]  /*6880*/  @!P0 FSETP.EQ.AND P1, PT, R39, RZ, PT ;  /* 0x000000ff2700820b */ /* 0x030fe20003f22000 */
[----:B------:R-:W-:Y:S01]  /*6890*/  @!UPT UIADD3 URZ, UPT, UPT, URZ, URZ, URZ ;  /* 0x000000fffffff290 */ /* 0x000fe2000fffe0ff */
[----:B------:R-:W-:Y:S11]  /*68a0*/  @!P0 BRA `(.L_x_131) ;  /* 0x0000000000188947 */ /* 0x000ff60003800000 */
[----:B------:R-:W-:Y:S02]  /*68b0*/  LOP3.LUT P0, RZ, R79, 0xff, RZ, 0xc0, !PT ;  /* 0x000000ff4fff7812 */ /* 0x000fe4000780c0ff */
[----:B------:R-:W-:Y:S04]  /*68c0*/  ISETP.NE.U32.AND P1, PT, R2, RZ, PT ;  /* 0x000000ff0200720c */ /* 0x000fe80003f25070 */
[----:B------:R-:W-:Y:S04]  /*68d0*/  ISETP.NE.AND.EX P1, PT, R3, RZ, PT, P1 ;  /* 0x000000ff0300720c */ /* 0x000fe80003f25310 */
[----:B------:R-:W-:Y:S03]  /*68e0*/  PLOP3.LUT P1, PT, P1, PT, PT, 0x8, 0x80 ;  /* 0x000000000080781c */ /* 0x000fe60000f2e170 */
[----:B------:R-:W-:Y:S11]  /*68f0*/  @P0 FSETP.EQ.AND P1, PT, R39, RZ, PT ;  /* 0x000000ff2700020b */ /* 0x000ff60003f22000 */
[----:B------:R-:W-:Y:S02]  /*6900*/  @!UPT UIADD3 URZ, UPT, UPT, URZ, URZ, URZ ;  /* 0x000000fffffff290 */ /* 0x000fe4000fffe0ff */
.L_x_131:
[----:B------:R-:W3:Y:S01]  /*6910*/  SYNCS.PHASECHK.TRANS64.TRYWAIT P0, [UR19+0x368], R6 ;  /* 0x00036806ff0075a7 */ /* 0x000ee20008001113 */
[----:B------:R-:W-:Y:S02]  /*6920*/  ELECT P2, URZ, PT ;  /* 0x0000000000ff782f */ /* 0x000fe40003840000 */
[----:B------:R-:W-:Y:S01]  /*6930*/  IADD3 R14, PT, PT, R14, 0x1, RZ ;  /* 0x000000010e0e7810 */ /* 0x000fe20007ffe0ff */
[----:B---3--:R-:W-:Y:S10]  /*6940*/  @!P0 BRA `(.L_x_132) ;  /* 0x0000003800708947 */ /* 0x008ff40003800000 */
.L_x_283:
[----:B------:R-:W-:Y:S01]  /*6950*/  PLOP3.LUT P1, PT, P1, P2, PT, 0xf2, 0x2f ;  /* 0x00000000002f781c */ /* 0x000fe20000f25e72 */
[----:B------:R-:W-:Y:S01]  /*6960*/  UMOV UR16, 0x0 ;  /* 0x0000000000107882 */ /* 0x000fe20000000000 */
[----:B------:R-:W-:Y:S01]  /*6970*/  UMOV UR17, 0x10000000 ;  /* 0x1000000000117882 */ /* 0x000fe20000000000 */
[----:B------:R-:W-:Y:S01]  /*6980*/  UMOV UR12, UR36 ;  /* 0x00000024000c7c82 */ /* 0x000fe20008000000 */
[----:B------:R-:W-:Y:S01]  /*6990*/  LOP3.LUT R15, R15, 0x1, RZ, 0x3c, !PT ;  /* 0x000000010f0f7812 */ /* 0x000fe200078e3cff */
[----:B------:R-:W-:Y:S01]  /*69a0*/  UPLOP3.LUT UP3, UPT, UPT, UPT, UPT, 0x80, 0x8 ;  /* 0x000000000008789c */ /* 0x000fe20003f6f070 */
[----:B------:R-:W-:Y:S07]  /*69b0*/  UMOV UR36, UR29 ;  /* 0x0000001d00247c82 */ /* 0x000fee0008000000 */
[----:B-1----:R-:W-:Y:S01]  /*69c0*/  @!P1 IADD3 R6, P0, PT, R16, 0x580, RZ ;  /* 0x0000058010069810 */ /* 0x002fe20007f1e0ff */
[----:B------:R-:W-:Y:S03]  /*69d0*/  VOTEU.ALL UP0, P1 ;  /* 0x0000000000ff7886 */ /* 0x000fe60000800000 */
[----:B------:R-:W-:Y:S01]  /*69e0*/  @!P1 R2UR UR5, R6 ;  /* 0x00000000060592ca */ /* 0x000fe200000e0000 */
[----:B------:R-:W-:Y:S01]  /*69f0*/  @!P1 IMAD.X R0, RZ, RZ, R17, P0 ;  /* 0x000000ffff009224 */ /* 0x000fe200000e0611 */
[----:B------:R-:W-:Y:S01]  /*6a00*/  @!UP0 USHF.L.U32 UR10, UR51, 0x6, URZ ;  /* 0x00000006330a8899 */ /* 0x000fe200080006ff */
[----:B------:R-:W-:Y:S01]  /*6a10*/  ISETP.NE.AND P0, PT, R14, 0x2, PT ;  /* 0x000000020e00780c */ /* 0x000fe20003f05270 */
[----:B------:R-:W-:Y:S02]  /*6a20*/  @!UP0 USHF.L.U32 UR11, UR50, 0x6, URZ ;  /* 0x00000006320b8899 */ /* 0x000fe400080006ff */
[----:B------:R-:W-:Y:S01]  /*6a30*/  @!P1 R2UR UR4, R0 ;  /* 0x00000000000492ca */ /* 0x000fe200000e0000 */
[----:B------:R-:W-:Y:S01]  /*6a40*/  @!UP0 UIADD3 UR8, UPT, UPT, UR19, 0x600, URZ ;  /* 0x0000060013088890 */ /* 0x000fe2000fffe0ff */
[----:B------:R-:W-:Y:S01]  /*6a50*/  SEL R0, RZ, 0x1, P0 ;  /* 0x00000001ff007807 */ /* 0x000fe20000000000 */
[----:B------:R-:W-:Y:S01]  /*6a60*/  @!UP0 UIADD3 UR9, UPT, UPT, UR19, 0x360, URZ ;  /* 0x0000036013098890 */ /* 0x000fe2000fffe0ff */
[----:B------:R-:W-:Y:S01]  /*6a70*/  SEL R14, R14, RZ, P0 ;  /* 0x000000ff0e0e7207 */ /* 0x000fe20000000000 */
[----:B------:R-:W-:Y:S01]  /*6a80*/  VOTEU.ALL UP0, P1 ;  /* 0x0000000000ff7886 */ /* 0x000fe20000800000 */
[----:B------:R-:W-:Y:S01]  /*6a90*/  LOP3.LUT R13, R13, R0, RZ, 0x3c, !PT ;  /* 0x000000000d0d7212 */ /* 0x000fe200078e3cff */
[----:B------:R-:W-:Y:S01]  /*6aa0*/  IMAD.U32 R8, RZ, RZ, UR5 ;  /* 0x00000005ff087e24 */ /* 0x000fe2000f8e00ff */
[----:B------:R-:W-:Y:S02]  /*6ab0*/  UIADD3 UR51, UPT, UPT, UR14, UR48, URZ ;  /* 0x000000300e337290 */ /* 0x000fe4000fffe0ff */
[----:B------:R-:W-:Y:S03]  /*6ac0*/  UIADD3 UR50, UPT, UPT, UR15, UR49, URZ ;  /* 0x000000310f327290 */ /* 0x000fe6000fffe0ff */
[----:B------:R-:W-:Y:S01]  /*6ad0*/  IMAD.U32 R9, RZ, RZ, UR4 ;  /* 0x00000004ff097e24 */ /* 0x000fe2000f8e00ff */
[----:B------:R-:W-:Y:S04]  /*6ae0*/  @!P1 R2UR UR4, R8 ;  /* 0x00000000080492ca */ /* 0x000fe800000e0000 */
[----:B------:R-:W-:Y:S11]  /*6af0*/  @!P1 R2UR UR5, R9 ;  /* 0x00000000090592ca */ /* 0x000ff600000e0000 */
[----:B------:R-:W-:Y:S02]  /*6b00*/  @!UPT UIADD3 URZ, UPT, UPT, URZ, URZ, URZ ;  /* 0x000000fffffff290 */ /* 0x000fe4000fffe0ff */
[----:B------:R3:W-:Y:S01]  /*6b10*/  @!UP0 UTMALDG.3D [UR8], [UR4], desc[UR16] ;  /* 0x00001008040085b4 */ /* 0x0007e20008011000 */
[----:B------:R3:W-:Y:S01]  /*6b20*/  @!P1 SYNCS.ARRIVE.TRANS64.RED.A0TR RZ, [UR19+0x360], R7 ;  /* 0x00036007ffff99a7 */ /* 0x0007e20008300413 */
[----:B------:R-:W-:Y:S01]  /*6b30*/  SYNCS.ARRIVE.TRANS64.RED.A1T0 RZ, [UR54], RZ ;  /* 0x000000ffffff79a7 */ /* 0x000fe20008100436 */
[----:B------:R-:W-:Y:S05]  /*6b40*/  BRA.U UP1, `(.L_x_133) ;  /* 0xfffffff501a87547 */ /* 0x000fea000b83ffff */
[----:B------:R-:W-:Y:S07]  /*6b50*/  MOV R0, UR19 ;  /* 0x0000001300007c02 */ /* 0x000fee0008000f00 */
.L_x_134:
[----:B-1----:R-:W-:-:S04]  /*6b60*/  SHF.L.U32 R2, R15, 0x1f, RZ ;  /* 0x0000001f0f027819 */ /* 0x002fc800000006ff */
[----:B------:R1:W4:Y:S03]  /*6b70*/  SYNCS.PHASECHK.TRANS64.TRYWAIT P0, [R0+URZ+0x368], R2 ;  /* 0x00036802000075a7 */ /* 0x00032600080011ff */
[----:B----4-:R-:W-:Y:S05]  /*6b80*/  @!P0 NANOSLEEP.SYNCS 0x989680 ;  /* 0x009896800000895d */ /* 0x010fea0003900000 */
[----:B------:R-:W4:Y:S02]  /*6b90*/  @!P0 SYNCS.PHASECHK.TRANS64 P0, [R0+URZ+0x368], R2 ;  /* 0x00036802000085a7 */ /* 0x000f2400080010ff */
[----:B--234-:R-:W-:Y:S05]  /*6ba0*/  @P0 EXIT ;  /* 0x000000000000094d */ /* 0x01cfea0003800000 */
[----:B------:R-:W-:Y:S05]  /*6bb0*/  BRA `(.L_x_134) ;  /* 0xfffffffc00e87947 */ /* 0x000fea000383ffff */
.L_x_125:
[----:B------:R-:W-:-:S06]  /*6bc0*/  UISETP.GE.AND UP0, UPT, UR10, 0x4, UPT ;  /* 0x000000040a00788c */ /* 0x000fcc000bf06270 */
[----:B------:R-:W-:-:S13]  /*6bd0*/  PLOP3.LUT P0, PT, PT, PT, UP0, 0x80, 0x8 ;  /* 0x000000000008781c */ /* 0x000fda0003f0f008 */
[----:B-1----:R-:W-:Y:S05]  /*6be0*/  @!P0 EXIT ;  /* 0x000000000000894d */ /* 0x002fea0003800000 */
[----:B------:R-:W-:Y:S01]  /*6bf0*/  BAR.SYNC.DEFER_BLOCKING 0x6, 0xa0 ;  /* 0x0182800000007b1d */ /* 0x000fe20000010000 */
[C---:B------:R-:W-:Y:S02]  /*6c00*/  IMAD.SHL.U32 R5, R76.reuse, 0x40, RZ ;  /* 0x000000404c057824 */ /* 0x040fe400078e00ff */
[----:B------:R-:W-:Y:S02]  /*6c10*/  HFMA2 R81, -RZ, RZ, 0, 0 ;  /* 0x00000000ff517431 */ /* 0x000fe400000001ff */
[C---:B------:R-:W-:Y:S01]  /*6c20*/  IMAD.SHL.U32 R2, R76.reuse, 0x20, RZ ;  /* 0x000000204c027824 */ /* 0x040fe200078e00ff */
[----:B------:R-:W-:Y:S01]  /*6c30*/  CS2R R82, SRZ ;  /* 0x0000000000527805 */ /* 0x000fe2000001ff00 */
[----:B------:R-:W-:Y:S01]  /*6c40*/  IMAD.SHL.U32 R4, R76, 0x2, RZ ;  /* 0x000000024c047824 */ /* 0x000fe200078e00ff */
[----:B------:R-:W-:Y:S01]  /*6c50*/  UMOV UR57, 0x400 ;  /* 0x0000040000397882 */ /* 0x000fe20000000000 */
[----:B------:R-:W-:Y:S01]  /*6c60*/  LOP3.LUT R3, R5, 0x180, RZ, 0xc0, !PT ;  /* 0x0000018005037812 */ /* 0x000fe200078ec0ff */
[----:B------:R-:W-:Y:S01]  /*6c70*/  ULEA UR57, UR54, UR57, 0x18 ;  /* 0x0000003936397291 */ /* 0x000fe2000f8ec0ff */
[----:B------:R-:W-:Y:S01]  /*6c80*/  LOP3.LUT R2, R2, 0xc00, RZ, 0xc0, !PT ;  /* 0x00000c0002027812 */ /* 0x000fe200078ec0ff */
[----:B------:R-:W1:Y:S01]  /*6c90*/  LDC.64 R68, c[0x0][0x888] ;  /* 0x00022200ff447b82 */ /* 0x000e620000000a00 */
[----:B------:R-:W-:Y:S01]  /*6ca0*/  LOP3.LUT R4, R3, 0x20, R4, 0xf8, !PT ;  /* 0x0000002003047812 */ /* 0x000fe200078ef804 */
[----:B------:R-:W-:Y:S01]  /*6cb0*/  IMAD.SHL.U32 R3, R76, 0x8, RZ ;  /* 0x000000084c037824 */ /* 0x000fe200078e00ff */
[----:B------:R-:W-:Y:S01]  /*6cc0*/  LOP3.LUT R2, R2, 0x40, R5, 0xf8, !PT ;  /* 0x0000004002027812 */ /* 0x000fe200078ef805 */
[----:B------:R-:W-:Y:S01]  /*6cd0*/  IMAD.U32 R37, R76, 0x10000, RZ ;  /* 0x000100004c257824 */ /* 0x000fe200078e00ff */
[----:B------:R-:W-:Y:S01]  /*6ce0*/  UIADD3 UR4, UPT, UPT, UR57, 0x1600, URZ ;  /* 0x0000160039047890 */ /* 0x000fe2000fffe0ff */
[----:B------:R-:W-:Y:S01]  /*6cf0*/  IMAD.MOV.U32 R36, RZ, RZ, RZ ;  /* 0x000000ffff247224 */ /* 0x000fe200078e00ff */
[----:B------:R-:W-:Y:S01]  /*6d00*/  LOP3.LUT R3, R4, 0x30, R3, 0x78, !PT ;  /* 0x0000003004037812 */ /* 0x000fe200078e7803 */
[----:B------:R-:W2:Y:S01]  /*6d10*/  LDC.64 R74, c[0x0][0x890] ;  /* 0x00022400ff4a7b82 */ /* 0x000ea20000000a00 */
[----:B------:R-:W-:Y:S01]  /*6d20*/  LOP3.LUT R2, R2, 0x200, R5, 0xf8, !PT ;  /* 0x0000020002027812 */ /* 0x000fe200078ef805 */
[----:B------:R-:W-:Y:S01]  /*6d30*/  IMAD.MOV.U32 R84, RZ, RZ, RZ ;  /* 0x000000ffff547224 */ /* 0x000fe200078e00ff */
[----:B------:R-:W-:Y:S01]  /*6d40*/  LOP3.LUT R37, R37, 0x600000, RZ, 0xc0, !PT ;  /* 0x0060000025257812 */ /* 0x000fe200078ec0ff */
[----:B------:R-:W-:Y:S01]  /*6d50*/  IMAD.U32 R85, RZ, RZ, UR4 ;  /* 0x00000004ff557e24 */ /* 0x000fe2000f8e00ff */
[----:B------:R-:W-:Y:S01]  /*6d60*/  LOP3.LUT R78, R2, R3, RZ, 0xfc, !PT ;  /* 0x00000003024e7212 */ /* 0x000fe200078efcff */
[----:B------:R-:W3:Y:S01]  /*6d70*/  LDS R0, [UR57+0x430] ;  /* 0x00043039ff007984 */ /* 0x000ee20008000800 */
[----:B------:R-:W-:Y:S01]  /*6d80*/  IMAD.SHL.U32 R2, R76, 0x10, RZ ;  /* 0x000000104c027824 */ /* 0x000fe200078e00ff */
[----:B------:R-:W4:Y:S01]  /*6d90*/  LDC.64 R72, c[0x0][0x8b0] ;  /* 0x00022c00ff487b82 */ /* 0x000f220000000a00 */
[----:B------:R-:W-:Y:S01]  /*6da0*/  IADD3 R77, PT, PT, R78, UR57, RZ ;  /* 0x000000394e4d7c10 */ /* 0x000fe2000fffe0ff */
[----:B------:R-:W1:Y:S02]  /*6db0*/  LDCU UR59, c[0x0][0x370] ;  /* 0x00006e00ff3b77ac */ /* 0x000e640008000800 */
[----:B------:R-:W-:Y:S01]  /*6dc0*/  LOP3.LUT R2, R2, 0x20, RZ, 0xc0, !PT ;  /* 0x0000002002027812 */ /* 0x000fe200078ec0ff */
[----:B------:R-:W1:Y:S03]  /*6dd0*/  LDCU.64 UR62, c[0x0][0x348] ;  /* 0x00006900ff3e77ac */ /* 0x000e660008000a00 */
[----:B------:R-:W1:Y:S01]  /*6de0*/  LDC.64 R70, c[0x0][0x8a8] ;  /* 0x00022a00ff467b82 */ /* 0x000e620000000a00 */
[----:B------:R-:W-:Y:S01]  /*6df0*/  IADD3 R77, PT, PT, -R2, 0x600, R77 ;  /* 0x00000600024d7810 */ /* 0x000fe20007ffe14d */
[----:B------:R-:W1:Y:S01]  /*6e00*/  LDCU UR41, c[0x0][0xb0c] ;  /* 0x00016180ff2977ac */ /* 0x000e620008000800 */
[----:B------:R-:W1:Y:S01]  /*6e10*/  LDCU UR55, c[0x0][0xb20] ;  /* 0x00016400ff3777ac */ /* 0x000e620008000800 */
[----:B------:R-:W1:Y:S01]  /*6e20*/  LDCU UR40, c[0x0][0xb30] ;  /* 0x00016600ff2877ac */ /* 0x000e620008000800 */
[----:B------:R-:W1:Y:S01]  /*6e30*/  LDCU.64 UR38, c[0x0][0xb28] ;  /* 0x00016500ff2677ac */ /* 0x000e620008000a00 */
[----:B------:R-:W1:Y:S01]  /*6e40*/  LDCU.128 UR44, c[0x0][0xb10] ;  /* 0x00016200ff2c77ac */ /* 0x000e620008000c00 */
[----:B------:R-:W1:Y:S01]  /*6e50*/  LDCU UR58, c[0x0][0x374] ;  /* 0x00006e80ff3a77ac */ /* 0x000e620008000800 */
[----:B------:R-:W-:Y:S01]  /*6e60*/  UIADD3 UR56, UPT, UPT, UR57, 0x600, URZ ;  /* 0x0000060039387890 */ /* 0x000fe2000fffe0ff */
[----:B---3--:R-:W-:-:S11]  /*6e70*/  IMAD.IADD R37, R0, 0x1, R37 ;  /* 0x0000000100257824 */ /* 0x008fd600078e0225 */
.L_x_152:
[----:B------:R-:W-:Y:S02]  /*6e80*/  LEA R3, R81, UR57, 0x3 ;  /* 0x0000003951037c11 */ /* 0x000fe4000f8e18ff */
[----:B------:R-:W-:Y:S02]  /*6e90*/  SHF.L.U32 R0, R83, 0x1f, RZ ;  /* 0x0000001f53007819 */ /* 0x000fe400000006ff */
[----:B-1----:R-:W-:Y:S02]  /*6ea0*/  LEA R4, R81, UR57, 0x4 ;  /* 0x0000003951047c11 */ /* 0x002fe4000f8e20ff */
[----:B------:R-:W3:Y:S02]  /*6eb0*/  SYNCS.PHASECHK.TRANS64.TRYWAIT P0, [R3+URZ+0x380], R0 ;  /* 0x00038000030075a7 */ /* 0x000ee400080011ff */
[----:B--23--:R-:W-:Y:S05]  /*6ec0*/  @!P0 BRA `(.L_x_135) ;  /* 0x0000003400288947 */ /* 0x00cfea0003800000 */
.L_x_284:
[----:B------:R-:W1:Y:S01]  /*6ed0*/  LDS.128 R4, [R4+0x410] ;  /* 0x0004100004047984 */ /* 0x000e620000000c00 */
[----:B------:R-:W-:Y:S01]  /*6ee0*/  UISETP.GE.AND UP0, UPT, UR37, 0x1, UPT ;  /* 0x000000012500788c */ /* 0x000fe2000bf06270 */
[----:B------:R-:W-:Y:S01]  /*6ef0*/  @!PT LDS RZ, [RZ] ;  /* 0x00000000fffff984 */ /* 0x000fe20000000800 */
[----:B------:R-:W-:Y:S01]  /*6f00*/  @!PT LDS RZ, [RZ] ;  /* 0x00000000fffff984 */ /* 0x000fe20000000800 */
[----:B------:R-:W-:Y:S01]  /*6f10*/  @!PT LDS RZ, [RZ] ;  /* 0x00000000fffff984 */ /* 0x000fe20000000800 */
[----:B------:R-:W-:Y:S01]  /*6f20*/  @!PT LDS RZ, [RZ] ;  /* 0x00000000fffff984 */ /* 0x000fe20000000800 */
[----:B------:R2:W-:Y:S06]  /*6f30*/  MEMBAR.ALL.CTA ;  /* 0x0000000000007992 */ /* 0x0005ec0000008000 */
[----:B--2---:R-:W2:Y:S01]  /*6f40*/  FENCE.VIEW.ASYNC.S ;  /* 0x00000000000073c6 */ /* 0x004ea20000000000 */
[----:B-1----:R-:W-:Y:S11]  /*6f50*/  LOP3.LUT P0, RZ, R6, 0x1, RZ, 0xc0, !PT ;  /* 0x0000000106ff7812 */ /* 0x002ff6000780c0ff */
[----:B------:R-:W-:Y:S02]  /*6f60*/  @!UPT UIADD3 URZ, UPT, UPT, URZ, URZ, URZ ;  /* 0x000000fffffff290 */ /* 0x000fe4000fffe0ff */
[----:B--2---:R-:W-:Y:S01]  /*6f70*/  VOTEU.ANY UP1, P0 ;  /* 0x0000000000ff7886 */ /* 0x004fe20000020100 */
[----:B------:R-:W-:Y:S01]  /*6f80*/  PLOP3.LUT P0, PT, PT, PT, UP1, 0x80, 0x8 ;  /* 0x000000000008781c */ /* 0x000fe20003f0f018 */
[----:B------:R-:W-:Y:S11]  /*6f90*/  UP2UR UR61, UPR, URZ, 0x2 ;  /* 0x00000002ff3d7883 */ /* 0x000ff60008000000 */
[----:B------:R-:W-:Y:S01]  /*6fa0*/  @!UPT UIADD3 URZ, UPT, UPT, URZ, URZ, URZ ;  /* 0x000000fffffff290 */ /* 0x000fe2000fffe0ff */
        /* <DEDUP_REMOVED lines=14> */
[----:B------:R-:W-:Y:S02]  /*7090*/  UISETP.NE.AND UP0, UPT, UR46, 0x1, UPT ;  /* 0x000000012e00788c */ /* 0x000fe4000bf05270 */
[----:B------:R-:W-:Y:S02]  /*70a0*/  USHF.R.U32.HI UR15, URZ, UR55, UR15 ;  /* 0x00000037ff0f7299 */ /* 0x000fe4000801160f */
[----:B------:R-:W-:Y:S02]  /*70b0*/  UIMAD.WIDE.U32 UR18, UR59, UR44, URZ ;  /* 0x0000002c3b1272a5 */ /* 0x000fe4000f8e00ff */
[----:B------:R-:W-:Y:S02]  /*70c0*/  UIMAD.WIDE.U32 UR20, UR42, UR47, URZ ;  /* 0x0000002f2a1472a5 */ /* 0x000fe4000f8e00ff */
[----:B------:R-:W-:Y:S02]  /*70d0*/  USEL UR4, UR58, UR15, !UP0 ;  /* 0x0000000f3a047287 */ /* 0x000fe4000c000000 */
[----:B------:R-:W-:Y:S02]  /*70e0*/  UISETP.NE.AND UP2, UPT, UR37, 0x1, UPT ;  /* 0x000000012500788c */ /* 0x000fe4000bf45270 */
[----:B------:R-:W-:Y:S02]  /*70f0*/  USHF.R.U32.HI UR14, URZ, UR45, UR19 ;  /* 0x0000002dff0e7299 */ /* 0x000fe40008011613 */
[----:B------:R-:W-:Y:S02]  /*7100*/  USHF.R.U32.HI UR15, URZ, UR55, UR21 ;  /* 0x00000037ff0f7299 */ /* 0x000fe40008011615 */
[----:B------:R-:W-:Y:S02]  /*7110*/  UIMAD.WIDE.U32 UR18, UR4, UR38, URZ ;  /* 0x00000026041272a5 */ /* 0x000fe4000f8e00ff */
[----:B------:R-:W-:Y:S02]  /*7120*/  UISETP.NE.AND UP1, UPT, UR41, 0x1, UPT ;  /* 0x000000012900788c */ /* 0x000fe4000bf25270 */
[----:B------:R-:W-:Y:S02]  /*7130*/  UIMAD.WIDE.U32 UR16, UR43, UR44, URZ ;  /* 0x0000002c2b1072a5 */ /* 0x000fe4000f8e00ff */
[----:B------:R-:W-:Y:S02]  /*7140*/  USEL UR8, UR42, UR15, !UP0 ;  /* 0x0000000f2a087287 */ /* 0x000fe4000c000000 */
[----:B------:R-:W-:Y:S02]  /*7150*/  USEL UR9, UR59, UR14, !UP1 ;  /* 0x0000000e3b097287 */ /* 0x000fe4000c800000 */
[----:B------:R-:W-:Y:S02]  /*7160*/  USHF.R.U32.HI UR14, URZ, UR45, UR17 ;  /* 0x0000002dff0e7299 */ /* 0x000fe40008011611 */
[----:B------:R-:W-:Y:S02]  /*7170*/  UIMAD.WIDE.U32 UR16, UR9, UR38, URZ ;  /* 0x00000026091072a5 */ /* 0x000fe4000f8e00ff */
[----:B------:R-:W-:Y:S02]  /*7180*/  USEL UR5, UR43, UR14, !UP1 ;  /* 0x0000000e2b057287 */ /* 0x000fe4000c800000 */
[----:B------:R-:W-:Y:S02]  /*7190*/  @UP2 USHF.R.U32.HI UR9, URZ, UR39, UR17 ;  /* 0x00000027ff092299 */ /* 0x000fe40008011611 */
[----:B------:R-:W-:Y:S02]  /*71a0*/  UIMAD.WIDE.U32 UR12, UR8, UR38, URZ ;  /* 0x00000026080c72a5 */ /* 0x000fe4000f8e00ff */
[----:B------:R-:W-:Y:S02]  /*71b0*/  UIMAD UR6, UR37, UR9, URZ ;  /* 0x00000009250672a4 */ /* 0x000fe4000f8e02ff */
[----:B------:R-:W-:Y:S01]  /*71c0*/  USHF.R.U32.HI UR11, URZ, UR39, UR13 ;  /* 0x00000027ff0b7299 */ /* 0x000fe2000801160d */
[----:B------:R-:W-:Y:S02]  /*71d0*/  UMOV UR15, UR19 ;  /* 0x00000013000f7c82 */ /* 0x000fe40008000000 */
[----:B------:R-:W-:Y:S02]  /*71e0*/  @UP2 USHF.R.U32.HI UR4, URZ, UR39, UR15 ;  /* 0x00000027ff042299 */ /* 0x000fe4000801160f */
[----:B------:R-:W-:Y:S02]  /*71f0*/  USEL UR12, UR8, UR11, !UP2 ;  /* 0x0000000b080c7287 */ /* 0x000fe4000d000000 */
[----:B------:R-:W-:Y:S02]  /*7200*/  UIMAD UR4, UR37, UR4, URZ ;  /* 0x00000004250472a4 */ /* 0x000fe4000f8e02ff */
[----:B------:R-:W-:Y:S02]  /*7210*/  UIADD3 UR11, UPT, UPT, -UR12, URZ, URZ ;  /* 0x000000ff0c0b7290 */ /* 0x000fe4000fffe1ff */
[----:B------:R-:W-:Y:S02]  /*7220*/  UISETP.GE.AND UP0, UPT, UR8, UR4, UPT ;  /* 0x000000040800728c */ /* 0x000fe4000bf06270 */
[----:B------:R-:W-:Y:S02]  /*7230*/  UIMAD UR11, UR37, UR11, UR8 ;  /* 0x0000000b250b72a4 */ /* 0x000fe4000f8e0208 */
[----:B------:R-:W-:Y:S02]  /*7240*/  UISETP.GE.OR UP0, UPT, UR5, UR6, UP0 ;  /* 0x000000060500728c */ /* 0x000fe40008706670 */
[----:B------:R-:W-:Y:S02]  /*7250*/  UIMAD.WIDE.U32 UR6, UR5, UR38, URZ ;  /* 0x00000026050672a5 */ /* 0x000fe4000f8e00ff */
[----:B------:R-:W-:Y:S04]  /*7260*/  UIADD3 UR6, UPT, UPT, -UR8, URZ, URZ ;  /* 0x000000ff08067290 */ /* 0x000fe8000fffe1ff */
[----:B------:R-:W-:Y:S03]  /*7270*/  UIMAD UR42, UR46, UR6, UR42 ;  /* 0x000000062e2a72a4 */ /* 0x000fe6000f8e022a */
[----:B------:R-:W-:Y:S02]  /*7280*/  @!UP0 USHF.R.U32.HI UR4, URZ, UR39, UR7 ;  /* 0x00000027ff048299 */ /* 0x000fe40008011607 */
[----:B------:R-:W-:Y:S02]  /*7290*/  UIADD3 UR7, UPT, UPT, -UR5, URZ, URZ ;  /* 0x000000ff05077290 */ /* 0x000fe4000fffe1ff */
[----:B------:R-:W-:Y:S02]  /*72a0*/  @!UP0 USEL UR4, UR5, UR4, !UP2 ;  /* 0x0000000405048287 */ /* 0x000fe4000d000000 */
[----:B------:R-:W-:Y:S02]  /*72b0*/  UIMAD UR43, UR41, UR7, UR43 ;  /* 0x00000007292b72a4 */ /* 0x000fe4000f8e022b */
[----:B------:R-:W-:Y:S02]  /*72c0*/  @!UP0 UIMAD UR10, UR9, UR11, UR4 ;  /* 0x0000000b090a82a4 */ /* 0x000fe4000f8e0204 */
[----:B------:R-:W-:Y:S04]  /*72d0*/  @!UP0 UIADD3 UR11, UPT, UPT, UR12, -UR4, URZ ;  /* 0x800000040c0b8290 */ /* 0x000fe8000fffe0ff */
[----:B------:R-:W-:Y:S03]  /*72e0*/  @!UP0 UIMAD UR8, UR11, UR37, UR5 ;  /* 0x000000250b0882a4 */ /* 0x000fe6000f8e0205 */
[----:B------:R-:W-:Y:S02]  /*72f0*/  @!UP0 UMOV UR5, UR10 ;  /* 0x0000000a00058c82 */ /* 0x000fe40008000000 */
[----:B------:R-:W-:Y:S02]  /*7300*/  UIMAD UR43, UR5, UR41, UR43 ;  /* 0x00000029052b72a4 */ /* 0x000fe4000f8e022b */
[----:B------:R-:W-:Y:S11]  /*7310*/  UIMAD UR42, UR8, UR46, UR42 ;  /* 0x0000002e082a72a4 */ /* 0x000ff6000f8e022a */
[----:B------:R-:W-:Y:S01]  /*7320*/  @!UPT UIADD3 URZ, UPT, UPT, URZ, URZ, URZ ;  /* 0x000000fffffff290 */ /* 0x000fe2000fffe0ff */
.L_x_136:
[----:B------:R-:W-:Y:S01]  /*7330*/  UISETP.NE.AND UP0, UPT, UR40, 0x1, UPT ;  /* 0x000000012800788c */ /* 0x000fe2000bf05270 */
[----:B------:R-:W-:Y:S10]  /*7340*/  IADD3 R81, PT, PT, R81, 0x1, RZ ;  /* 0x0000000151517810 */ /* 0x000ff40007ffe0ff */
[----:B------:R-:W2:Y:S01]  /*7350*/  @!UP0 LDCU.128 UR8, c[0x0][0xb10] ;  /* 0x00016200ff0887ac */ /* 0x000ea20008000c00 */
[----:B------:R-:W3:Y:S01]  /*7360*/  @!UP0 LDCU UR5, c[0x0][0xb0c] ;  /* 0x00016180ff0587ac */ /* 0x000ee20008000800 */
[----:B------:R-:W4:Y:S01]  /*7370*/  @!UP0 LDCU UR4, c[0x0][0xb20] ;  /* 0x00016400ff0487ac */ /* 0x000f220008000800 */
[----:B--2---:R-:W-:Y:S02]  /*7380*/  UIMAD.WIDE.U32 UR6, UR43, UR8, URZ ;  /* 0x000000082b0672a5 */ /* 0x004fe4000f8e00ff */
[----:B------:R-:W-:Y:S02]  /*7390*/  UIMAD.WIDE.U32 UR12, UR42, UR11, URZ ;  /* 0x0000000b2a0c72a5 */ /* 0x000fe4000f8e00ff */
[----:B------:R-:W-:Y:S02]  /*73a0*/  @!UP0 UISETP.NE.AND UP1, UPT, UR10, 0x1, UPT ;  /* 0x000000010a00888c */ /* 0x000fe4000bf25270 */
[----:B------:R-:W-:Y:S02]  /*73b0*/  @!UP0 USHF.R.U32.HI UR7, URZ, UR9, UR7 ;  /* 0x00000009ff078299 */ /* 0x000fe40008011607 */
[----:B---3--:R-:W-:Y:S02]  /*73c0*/  @!UP0 UISETP.NE.AND UP2, UPT, UR5, 0x1, UPT ;  /* 0x000000010500888c */ /* 0x008fe4000bf45270 */
[----:B----4-:R-:W-:Y:S02]  /*73d0*/  @!UP0 USHF.R.U32.HI UR4, URZ, UR4, UR13 ;  /* 0x00000004ff048299 */ /* 0x010fe4000801160d */
[----:B------:R-:W-:Y:S02]  /*73e0*/  @!UP0 USEL UR7, UR43, UR7, !UP2 ;  /* 0x000000072b078287 */ /* 0x000fe4000d000000 */
[----:B------:R-:W-:Y:S04]  /*73f0*/  @!UP0 USEL UR6, UR42, UR4, !UP1 ;  /* 0x000000042a068287 */ /* 0x000fe8000c800000 */
[----:B------:R-:W-:Y:S02]  /*7400*/  @!UP0 UIADD3 UR4, UPT, UPT, -UR7, UR6, URZ ;  /* 0x0000000607048290 */ /* 0x000fe4000fffe1ff */
[----:B------:R-:W-:Y:S02]  /*7410*/  @!UP0 UIADD3 UR6, UPT, UPT, UR7, -UR6, URZ ;  /* 0x8000000607068290 */ /* 0x000fe4000fffe0ff */
[----:B------:R-:W-:Y:S02]  /*7420*/  @!UP0 UIMAD UR43, UR4, UR5, UR43 ;  /* 0x00000005042b82a4 */ /* 0x000fe4000f8e022b */
[----:B------:R-:W-:Y:S02]  /*7430*/  @!UP0 UIMAD UR42, UR6, UR10, UR42 ;  /* 0x0000000a062a82a4 */ /* 0x000fe4000f8e022a */
[----:B------:R-:W-:Y:S09]  /*7440*/  ULOP3.LUT UP0, URZ, UR56, 0x1b0, URZ, 0xc0, !UPT ;  /* 0x000001b038ff7892 */ /* 0x000ff2000f80c0ff */
[----:B------:R-:W-:Y:S05]  /*7450*/  BRA.U !UP0, `(.L_x_137) ;  /* 0x0000000108407547 */ /* 0x000fea000b800000 */
[----:B------:R-:W2:Y:S01]  /*7460*/  LDCU.64 UR8, c[0x4][0x80] ;  /* 0x01001000ff0877ac */ /* 0x000ea20008000a00 */
[----:B------:R-:W-:Y:S01]  /*7470*/  MOV R3, 0x0 ;  /* 0x0000000000037802 */ /* 0x000fe20000000f00 */
[----:B------:R-:W-:Y:S02]  /*7480*/  HFMA2 R12, -RZ, RZ, 0, 5.9604644775390625e-08 ;  /* 0x00000001ff0c7431 */ /* 0x000fe400000001ff */
[----:B------:R-:W-:Y:S02]  /*7490*/  IMAD.MOV.U32 R8, RZ, RZ, 0x70 ;  /* 0x00000070ff087424 */ /* 0x000fe400078e00ff */
[----:B------:R-:W-:Y:S01]  /*74a0*/  IMAD.MOV.U32 R13, RZ, RZ, RZ ;  /* 0x000000ffff0d7224 */ /* 0x000fe200078e00ff */
[----:B------:R-:W3:Y:S01]  /*74b0*/  LDCU.64 UR6, c[0x4][0x88] ;  /* 0x01001100ff0677ac */ /* 0x000ee20008000a00 */
[----:B------:R-:W4:Y:S01]  /*74c0*/  LDC.64 R2, c[0x4][R3] ;  /* 0x0100000003027b82 */ /* 0x000f220000000a00 */
[----:B------:R-:W1:Y:S01]  /*74d0*/  LDCU.64 UR4, c[0x4][0x8] ;  /* 0x01000100ff0477ac */ /* 0x000e620008000a00 */
[----:B--2---:R-:W-:Y:S01]  /*74e0*/  MOV R5, UR9 ;  /* 0x0000000900057c02 */ /* 0x004fe20008000f00 */
[----:B------:R-:W-:Y:S01]  /*74f0*/  IMAD.U32 R4, RZ, RZ, UR8 ;  /* 0x00000008ff047e24 */ /* 0x000fe2000f8e00ff */
[----:B---3--:R-:W-:Y:S01]  /*7500*/  MOV R7, UR7 ;  /* 0x0000000700077c02 */ /* 0x008fe20008000f00 */
[----:B------:R-:W-:Y:S01]  /*7510*/  IMAD.U32 R6, RZ, RZ, UR6 ;  /* 0x00000006ff067e24 */ /* 0x000fe2000f8e00ff */
[----:B-1----:R-:W-:Y:S01]  /*7520*/  MOV R11, UR5 ;  /* 0x00000005000b7c02 */ /* 0x002fe20008000f00 */
[----:B------:R-:W-:Y:S02]  /*7530*/  IMAD.U32 R10, RZ, RZ, UR4 ;  /* 0x00000004ff0a7e24 */ /* 0x000fe4000f8e00ff */
[----:B------:R-:W-:Y:S07]  /*7540*/  LEPC R20, `(.L_x_137) ;  /* 0x000000001014794e */ /* 0x000fee0000000000 */
[----:B----45:R-:W-:Y:S05]  /*7550*/  CALL.ABS.NOINC R2 ;  /* 0x0000000002007343 */ /* 0x030fea0003c00000 */
.L_x_137:
[----:B------:R-:W-:Y:S01]  /*7560*/  LOP3.LUT P0, RZ, R85, 0x1b0, RZ, 0xc0, !PT ;  /* 0x000001b055ff7812 */ /* 0x000fe2000780c0ff */
[----:B------:R-:W-:Y:S11]  /*7570*/  BSSY.RECONVERGENT B6, `(.L_x_138) ;  /* 0x0000013000067945 */ /* 0x000ff60003800200 */
[----:B------:R-:W-:Y:S01]  /*7580*/  @!UPT UIADD3 URZ, UPT, UPT, URZ, URZ, URZ ;  /* 0x000000fffffff290 */ /* 0x000fe2000fffe0ff */
[----:B------:R-:W-:Y:S05]  /*7590*/  @!P0 BRA `(.L_x_139) ;  /* 0x0000000000408947 */ /* 0x000fea0003800000 */
        /* <DEDUP_REMOVED lines=16> */
.L_x_139:
[----:B------:R-:W-:Y:S05]  /*76a0*/  BSYNC.RECONVERGENT B6 ;  /* 0x0000000000067941 */ /* 0x000fea0003800200 */
.L_x_138:
[----:B------:R-:W-:Y:S02]  /*76b0*/  ISETP.NE.U32.AND P0, PT, R68, RZ, PT ;  /* 0x000000ff4400720c */ /* 0x000fe40003f05070 */
[C---:B------:R-:W-:Y:S02]  /*76c0*/  ISETP.NE.U32.AND P2, PT, R74.reuse, RZ, PT ;  /* 0x000000ff4a00720c */ /* 0x040fe40003f45070 */
[----:B------:R-:W-:Y:S02]  /*76d0*/  ISETP.NE.AND.EX P0, PT, R69, RZ, PT, P0 ;  /* 0x000000ff4500720c */ /* 0x000fe40003f05300 */
[----:B------:R-:W-:Y:S02]  /*76e0*/  ISETP.NE.U32.AND P4, PT, R74, RZ, PT ;  /* 0x000000ff4a00720c */ /* 0x000fe40003f85070 */
[C---:B------:R-:W-:Y:S02]  /*76f0*/  ISETP.NE.AND.EX P2, PT, R75.reuse, RZ, P0, P2 ;  /* 0x000000ff4b00720c */ /* 0x040fe40000745320 */
[----:B------:R-:W-:Y:S02]  /*7700*/  ISETP.NE.AND.EX P4, PT, R75, RZ, PT, P4 ;  /* 0x000000ff4b00720c */ /* 0x000fe40003f85340 */
[----:B------:R-:W-:Y:S02]  /*7710*/  ISETP.NE.U32.AND P5, PT, R72, RZ, PT ;  /* 0x000000ff4800720c */ /* 0x000fe40003fa5070 */
[----:B------:R-:W-:Y:S02]  /*7720*/  PLOP3.LUT P0, PT, PT, PT, PT, 0x8, 0x80 ;  /* 0x000000000080781c */ /* 0x000fe40003f0e170 */
[----:B------:R-:W-:Y:S05]  /*7730*/  ISETP.NE.AND.EX P5, PT, R73, RZ, PT, P5 ;  /* 0x000000ff4900720c */ /* 0x000fea0003fa5350 */
[----:B------:R-:W-:Y:S02]  /*7740*/  @!P2 ISETP.NE.U32.AND P1, PT, R68, RZ, PT ;  /* 0x000000ff4400a20c */ /* 0x000fe40003f25070 */
[----:B------:R-:W-:Y:S02]  /*7750*/  @!P2 PLOP3.LUT P0, PT, P4, PT, PT, 0x80, 0x8 ;  /* 0x000000000008a81c */ /* 0x000fe4000270f070 */
[----:B------:R-:W-:Y:S01]  /*7760*/  @!P2 ISETP.NE.AND.EX P1, PT, R69, RZ, PT, P1 ;  /* 0x000000ff4500a20c */ /* 0x000fe20003f25310 */
[----:B------:R-:W-:Y:S01]  /*7770*/  @!UPT UIADD3 URZ, UPT, UPT, URZ, URZ, URZ ;  /* 0x000000fffffff290 */ /* 0x000fe2000fffe0ff */
[----:B------:R-:W-:Y:S11]  /*7780*/  @!P4 BRA `(.L_x_140) ;  /* 0x00000000002cc947 */ /* 0x000ff60003800000 */
[----:B------:R-:W-:Y:S01]  /*7790*/  ISETP.NE.U32.AND P3, PT, R68, RZ, PT ;  /* 0x000000ff4400720c */ /* 0x000fe20003f65070 */
[----:B------:R-:W-:Y:S03]  /*77a0*/  IMAD.MOV.U32 R79, RZ, RZ, 0x1 ;  /* 0x00000001ff4f7424 */ /* 0x000fe600078e00ff */
[----:B------:R-:W-:Y:S11]  /*77b0*/  ISETP.NE.AND.EX P3, PT, R69, RZ, PT, P3 ;  /* 0x000000ff4500720c */ /* 0x000ff60003f65330 */
[----:B------:R-:W-:Y:S02]  /*77c0*/  @!UPT UIADD3 URZ, UPT, UPT, URZ, URZ, URZ ;  /* 0x000000fffffff290 */ /* 0x000fe4000fffe0ff */
[----:B------:R-:W2:Y:S01]  /*77d0*/  @P3 LDC.64 R2, c[0x0][0x888] ;  /* 0x00022200ff023b82 */ /* 0x000ea20000000a00 */
[----:B-1----:R-:W-:Y:S04]  /*77e0*/  @P3 IMAD R0, R74, UR36, RZ ;  /* 0x000000244a003c24 */ /* 0x002fe8000f8e02ff */
[----:B--2---:R-:W-:Y:S04]  /*77f0*/  @P3 IMAD.WIDE R2, R0, 0x4, R2 ;  /* 0x0000000400023825 */ /* 0x004fe800078e0202 */
[----:B------:R-:W-:Y:S01]  /*7800*/  HFMA2 R0, -RZ, RZ, 0, 5.9604644775390625e-08 ;  /* 0x00000001ff007431 */ /* 0x000fe200000001ff */
[----:B-----5:R2:W5:Y:S04]  /*7810*/  @P3 LDG.E R39, desc[UR52][R2.64] ;  /* 0x0000003402273981 */ /* 0x020568000c1e1900 */
[----:B------:R-:W-:Y:S01]  /*7820*/  @!P3 PRMT R79, R0, 0x7610, R79 ;  /* 0x00007610004fb816 */ /* 0x000fe2000000004f */
[----:B--2---:R-:W3:Y:S06]  /*7830*/  @!P3 LDC R39, c[0x0][0x880] ;  /* 0x00022000ff27bb82 */ /* 0x004eec0000000800 */
.L_x_140:
[----:B------:R-:W-:Y:S05]  /*7840*/  @!P5 BRA `(.L_x_141) ;  /* 0x000000000020d947 */ /* 0x000fea0003800000 */
[----:B------:R-:W-:Y:S04]  /*7850*/  ISETP.NE.U32.AND P3, PT, R70, RZ, PT ;  /* 0x000000ff4600720c */ /* 0x000fe80003f65070 */
[----:B------:R-:W-:Y:S11]  /*7860*/  ISETP.NE.AND.EX P3, PT, R71, RZ, PT, P3 ;  /* 0x000000ff4700720c */ /* 0x000ff60003f65330 */
[----:B------:R-:W-:Y:S02]  /*7870*/  @!UPT UIADD3 URZ, UPT, UPT, URZ, URZ, URZ ;  /* 0x000000fffffff290 */ /* 0x000fe4000fffe0ff */
[----:B------:R-:W2:Y:S01]  /*7880*/  @P3 LDC.64 R2, c[0x0][0x8a8] ;  /* 0x00022a00ff023b82 */ /* 0x000ea20000000a00 */
[----:B-1----:R-:W-:Y:S04]  /*7890*/  @P3 IMAD R0, R72, UR36, RZ ;  /* 0x0000002448003c24 */ /* 0x002fe8000f8e02ff */
[----:B--2---:R-:W-:Y:S05]  /*78a0*/  @P3 IMAD.WIDE R2, R0, 0x4, R2 ;  /* 0x0000000400023825 */ /* 0x004fea00078e0202 */
[----:B-----5:R2:W5:Y:S02]  /*78b0*/  @P3 LDG.E R38, desc[UR52][R2.64] ;  /* 0x0000003402263981 */ /* 0x020564000c1e1900 */
[----:B--2---:R-:W4:Y:S02]  /*78c0*/  @!P3 LDC R38, c[0x0][0x8a0] ;  /* 0x00022800ff26bb82 */ /* 0x004f240000000800 */
.L_x_141:
[----:B---3-5:R-:W-:Y:S01]  /*78d0*/  @!P2 FSETP.NEU.AND P3, PT, R39, RZ, PT ;  /* 0x000000ff2700a20b */ /* 0x028fe20003f6d000 */
[----:B------:R-:W-:Y:S01]  /*78e0*/  BSSY B1, `(.L_x_142) ;  /* 0x000003b000017945 */ /* 0x000fe20003800000 */
[----:B------:R-:W-:Y:S02]  /*78f0*/  @!P2 SEL R2, RZ, 0xffffffff, P1 ;  /* 0xffffffffff02a807 */ /* 0x000fe40000800000 */
[----:B------:R-:W-:Y:S02]  /*7900*/  CS2R R66, SRZ ;  /* 0x0000000000427805 */ /* 0x000fe4000001ff00 */
[----:B-1----:R-:W-:Y:S02]  /*7910*/  @!P2 SEL R0, RZ, 0xffffffff, P3 ;  /* 0xffffffffff00a807 */ /* 0x002fe40001800000 */
[----:B------:R-:W-:Y:S02]  /*7920*/  CS2R R64, SRZ ;  /* 0x0000000000407805 */ /* 0x000fe4000001ff00 */
[----:B------:R-:W-:Y:S02]  /*7930*/  @!P2 LOP3.LUT P1, RZ, R79, 0xff, RZ, 0xc0, !PT ;  /* 0x000000ff4fffa812 */ /* 0x000fe4000782c0ff */
[----:B------:R-:W-:Y:S02]  /*7940*/  CS2R R18, SRZ ;  /* 0x0000000000127805 */ /* 0x000fe4000001ff00 */
[----:B------:R-:W-:Y:S02]  /*7950*/  LEA R22, R36, UR57, 0x3 ;  /* 0x0000003924167c11 */ /* 0x000fe4000f8e18ff */
[----:B------:R-:W-:Y:S02]  /*7960*/  CS2R R16, SRZ ;  /* 0x0000000000107805 */ /* 0x000fe4000001ff00 */
[----:B------:R-:W-:Y:S02]  /*7970*/  @P0 SEL R0, R2, R0, !P1 ;  /* 0x0000000002000207 */ /* 0x000fe40004800000 */
[----:B------:R-:W-:Y:S02]  /*7980*/  SHF.L.U32 R3, R84, 0x1f, RZ ;  /* 0x0000001f54037819 */ /* 0x000fe400000006ff */
[----:B------:R-:W-:Y:S02]  /*7990*/  @!P2 LOP3.LUT R0, R0, 0x1, RZ, 0xc0, !PT ;  /* 0x000000010000a812 */ /* 0x000fe400078ec0ff */
[----:B------:R-:W-:Y:S02]  /*79a0*/  LEA.HI R2, R36, R36, RZ, 0x1 ;  /* 0x0000002424027211 */ /* 0x000fe400078f08ff */
[----:B------:R-:W-:Y:S02]  /*79b0*/  ISETP.NE.U32.OR P2, PT, R0, 0x1, P2 ;  /* 0x000000010000780c */ /* 0x000fe40001745470 */
[----:B------:R-:W-:Y:S11]  /*79c0*/  PLOP3.LUT P5, PT, PT, PT, PT, 0x8, 0x80 ;  /* 0x000000000080781c */ /* 0x000ff60003fae170 */
[----:B------:R-:W-:Y:S04]  /*79d0*/  @P2 SHF.L.U32 R0, R82, 0x1f, RZ ;  /* 0x0000001f52002819 */ /* 0x000fe800000006ff */
[----:B------:R1:W2:Y:S01]  /*79e0*/  @P2 SYNCS.PHASECHK.TRANS64.TRYWAIT P0, [UR57+0x360], R0 ;  /* 0x00036000ff0025a7 */ /* 0x0002a20008001139 */
[----:B------:R3:W3:Y:S01]  /*79f0*/  SYNCS.PHASECHK.TRANS64.TRYWAIT P3, [R22+URZ+0x3a0], R3 ;  /* 0x0003a003160075a7 */ /* 0x0006e200080611ff */
[C---:B-1----:R-:W-:Y:S01]  /*7a00*/  IMAD.SHL.U32 R0, R2.reuse, 0x20, RZ ;  /* 0x0000002002007824 */ /* 0x042fe200078e00ff */
[----:B------:R-:W-:Y:S04]  /*7a10*/  LOP3.LUT R2, R2, 0xffe, RZ, 0xc0, !PT ;  /* 0x00000ffe02027812 */ /* 0x000fe800078ec0ff */
[----:B------:R-:W-:Y:S01]  /*7a20*/  LOP3.LUT R0, R0, 0xffffffc0, RZ, 0xc0, !PT ;  /* 0xffffffc000007812 */ /* 0x000fe200078ec0ff */
[----:B------:R-:W-:Y:S04]  /*7a30*/  IMAD.IADD R2, R36, 0x1, -R2 ;  /* 0x0000000124027824 */ /* 0x000fe800078e0a02 */
[----:B------:R-:W-:Y:S04]  /*7a40*/  IMAD.IADD R0, R37, 0x1, R0 ;  /* 0x0000000125007824 */ /* 0x000fe800078e0200 */
[----:B------:R-:W-:Y:S01]  /*7a50*/  IMAD R2, R2, 0x100000, R0 ;  /* 0x0010000002027824 */ /* 0x000fe200078e0200 */
[----:B--2---:R-:W-:Y:S01]  /*7a60*/  @P2 PLOP3.LUT P5, PT, P0, PT, PT, 0x8, 0x80 ;  /* 0x000000000080281c */ /* 0x004fe200007ae170 */
[----:B------:R-:W-:Y:S01]  /*7a70*/  @!UPT UIADD3 URZ, UPT, UPT, URZ, URZ, URZ ;  /* 0x000000fffffff290 */ /* 0x000fe2000fffe0ff */
[----:B---3--:R-:W-:Y:S11]  /*7a80*/  @!P2 BRA `(.L_x_143) ;  /* 0x000000000080a947 */ /* 0x008ff60003800000 */
[----:B------:R-:W-:Y:S01]  /*7a90*/  ISETP.NE.U32.AND P0, PT, R68, RZ, PT ;  /* 0x000000ff4400720c */ /* 0x000fe20003f05070 */
[----:B------:R-:W-:Y:S01]  /*7aa0*/  BSSY B0, `(.L_x_144) ;  /* 0x0000012000007945 */ /* 0x000fe20003800000 */
[----:B------:R-:W-:Y:S02]  /*7ab0*/  FSETP.NEU.AND P2, PT, R39, RZ, PT ;  /* 0x000000ff2700720b */ /* 0x000fe40003f4d000 */
[----:B------:R-:W-:Y:S02]  /*7ac0*/  CS2R R18, SRZ ;  /* 0x0000000000127805 */ /* 0x000fe4000001ff00 */
[----:B------:R-:W-:Y:S02]  /*7ad0*/  ISETP.NE.AND.EX P0, PT, R69, RZ, PT, P0 ;  /* 0x000000ff4500720c */ /* 0x000fe40003f05300 */
[----:B------:R-:W-:Y:S02]  /*7ae0*/  CS2R R16, SRZ ;  /* 0x0000000000107805 */ /* 0x000fe4000001ff00 */
[----:B------:R-:W-:Y:S02]  /*7af0*/  LOP3.LUT P1, RZ, R79, 0xff, RZ, 0xc0, !PT ;  /* 0x000000ff4fff7812 */ /* 0x000fe4000782c0ff */
[----:B------:R-:W-:Y:S02]  /*7b00*/  CS2R R66, SRZ ;  /* 0x0000000000427805 */ /* 0x000fe4000001ff00 */
[----:B------:R-:W-:Y:S02]  /*7b10*/  SEL R0, RZ, 0xffffffff, P2 ;  /* 0xffffffffff007807 */ /* 0x000fe40001000000 */
[----:B------:R-:W-:Y:S02]  /*7b20*/  CS2R R64, SRZ ;  /* 0x0000000000407805 */ /* 0x000fe4000001ff00 */
[----:B------:R-:W-:Y:S04]  /*7b30*/  SEL R4, RZ, 0xffffffff, P0 ;  /* 0xffffffffff047807 */ /* 0x000fe80000000000 */
[----:B------:R-:W-:Y:S04]  /*7b40*/  @P4 SEL R0, R4, R0, !P1 ;  /* 0x0000000004004207 */ /* 0x000fe80004800000 */
[----:B------:R-:W-:Y:S04]  /*7b50*/  LOP3.LUT R0, R0, 0x1, RZ, 0xc0, !PT ;  /* 0x0000000100007812 */ /* 0x000fe800078ec0ff */
[----:B------:R-:W-:Y:S01]  /*7b60*/  ISETP.NE.U32.AND P0, PT, R0, 0x1, PT ;  /* 0x000000010000780c */ /* 0x000fe20003f05070 */
[----:B------:R-:W-:Y:S01]  /*7b70*/  @!UPT UIADD3 URZ, UPT, UPT, URZ, URZ, URZ ;  /* 0x000000fffffff290 */ /* 0x000fe2000fffe0ff */
[----:B------:R-:W-:Y:S11]  /*7b80*/  @!P5 BRA `(.L_x_145) ;  /* 0x00000000000cd947 */ /* 0x000ff60003800000 */
[----:B------:R-:W-:Y:S04]  /*7b90*/  SHF.L.U32 R4, R82, 0x1f, RZ ;  /* 0x0000001f52047819 */ /* 0x000fe800000006ff */
[----:B------:R-:W1:Y:S02]  /*7ba0*/  SYNCS.PHASECHK.TRANS64.TRYWAIT P1, [UR57+0x360], R4 ;  /* 0x00036004ff0075a7 */ /* 0x000e640008021139 */
[----:B-1----:R-:W-:Y:S05]  /*7bb0*/  @!P1 BRA `(.L_x_146) ;  /* 0x0000002800009947 */ /* 0x002fea0003800000 */
.L_x_145:
[----:B------:R-:W-:Y:S05]  /*7bc0*/  BSYNC B0 ;  /* 0x0000000000007941 */ /* 0x000fea0003800000 */
.L_x_144:
[----:B------:R2:W3:Y:S01]  /*7bd0*/  @P0 LDS.128 R16, [R78+UR57+0x600] ;  /* 0x000600394e100984 */ /* 0x0004e20008000c00 */
[----:B------:R-:W-:Y:S01]  /*7be0*/  UIADD3 UR4, UPT, UPT, UR57, 0x368, URZ ;  /* 0x0000036839047890 */ /* 0x000fe2000fffe0ff */
[----:B------:R-:W-:Y:S02]  /*7bf0*/  LOP3.LUT R82, R82, 0x1, RZ, 0x3c, !PT ;  /* 0x0000000152527812 */ /* 0x000fe400078e3cff */
[----:B------:R2:W1:Y:S01]  /*7c00*/  @P0 LDS.128 R64, [R77+0x10] ;  /* 0x000010004d400984 */ /* 0x0004620000000c00 */
[----:B------:R-:W-:Y:S01]  /*7c10*/  UPRMT UR4, UR54, 0x654, UR4 ;  /* 0x0000065436047896 */ /* 0x000fe20008000004 */
[----:B------:R-:W-:Y:S01]  /*7c20*/  @!PT LDS RZ, [RZ] ;  /* 0x00000000fffff984 */ /* 0x000fe20000000800 */
[----:B------:R-:W-:Y:S01]  /*7c30*/  @!PT LDS RZ, [RZ] ;  /* 0x00000000fffff984 */ /* 0x000fe20000000800 */
[----:B------:R-:W-:Y:S01]  /*7c40*/  @!PT LDS RZ, [RZ] ;  /* 0x00000000fffff984 */ /* 0x000fe20000000800 */
[----:B------:R-:W-:Y:S01]  /*7c50*/  @!PT LDS RZ, [RZ] ;  /* 0x00000000fffff984 */ /* 0x000fe20000000800 */
[----:B------:R5:W-:Y:S06]  /*7c60*/  MEMBAR.ALL.CTA ;  /* 0x0000000000007992 */ /* 0x000bec0000008000 */
[----:B-----5:R-:W5:Y:S02]  /*7c70*/  FENCE.VIEW.ASYNC.S ;  /* 0x00000000000073c6 */ /* 0x020f640000000000 */
[----:B-----5:R-:W-:Y:S03]  /*7c80*/  SYNCS.ARRIVE.TRANS64.RED.A1T0 RZ, [UR4], RZ ;  /* 0x000000ffffff79a7 */ /* 0x020fe60008100404 */
.L_x_143:
[----:B------:R-:W-:Y:S05]  /*7c90*/  BSYNC B1 ;  /* 0x0000000000017941 */ /* 0x000fea0003800000 */
.L_x_142:
[----:B-1----:R-:W-:Y:S04]  /*7ca0*/  SHF.R.U32.HI R0, RZ, 0x15, R2 ;  /* 0x00000015ff007819 */ /* 0x002fe80000011602 */
[----:B------:R-:W-:Y:S01]  /*7cb0*/  LOP3.LUT P0, RZ, R0, 0x3, R80, 0x48, !PT ;  /* 0x0000000300ff7812 */ /* 0x000fe20007804850 */
[----:B------:R-:W-:Y:S01]  /*7cc0*/  @!UPT UIADD3 URZ, UPT, UPT, URZ, URZ, URZ ;  /* 0x000000fffffff290 */ /* 0x000fe2000fffe0ff */
[----:B------:R-:W-:Y:S11]  /*7cd0*/  @P3 BRA `(.L_x_147) ;  /* 0x0000000000083947 */ /* 0x000ff60003800000 */
[----:B------:R-:W1:Y:S02]  /*7ce0*/  SYNCS.PHASECHK.TRANS64.TRYWAIT P1, [R22+URZ+0x3a0], R3 ;  /* 0x0003a003160075a7 */ /* 0x000e6400080211ff */
[----:B-1----:R-:W-:Y:S05]  /*7cf0*/  @!P1 BRA `(.L_x_148) ;  /* 0x0000002400c89947 */ /* 0x002fea0003800000 */
.L_x_147:
[----:B------:R-:W-:Y:S05]  /*7d00*/  @!P0 BRA `(.L_x_149) ;  /* 0x0000000000408947 */ /* 0x000fea0003800000 */
[----:B------:R-:W1:Y:S01]  /*7d10*/  LDCU.64 UR8, c[0x4][0x70] ;  /* 0x01000e00ff0877ac */ /* 0x000e620008000a00 */
[----:B------:R-:W-:Y:S01]  /*7d20*/  MOV R15, 0x0 ;  /* 0x00000000000f7802 */ /* 0x000fe20000000f00 */
[----:B------:R-:W-:Y:S02]  /*7d30*/  HFMA2 R12, -RZ, RZ, 0, 5.9604644775390625e-08 ;  /* 0x00000001ff0c7431 */ /* 0x000fe400000001ff */
[----:B------:R-:W-:Y:S02]  /*7d40*/  IMAD.MOV.U32 R8, RZ, RZ, 0x192 ;  /* 0x00000192ff087424 */ /* 0x000fe400078e00ff */
[----:B------:R-:W-:Y:S01]  /*7d50*/  IMAD.MOV.U32 R13, RZ, RZ, RZ ;  /* 0x000000ffff0d7224 */ /* 0x000fe200078e00ff */
[----:B------:R-:W5:Y:S01]  /*7d60*/  LDCU.64 UR6, c[0x4][0x78] ;  /* 0x01000f00ff0677ac */ /* 0x000f620008000a00 */
[----:B------:R-:W2:Y:S01]  /*7d70*/  LDC.64 R14, c[0x4][R15] ;  /* 0x010000000f0e7b82 */ /* 0x000ea20000000a00 */
[----:B------:R-:W3:Y:S01]  /*7d80*/  LDCU.64 UR4, c[0x4][0x10] ;  /* 0x01000200ff0477ac */ /* 0x000ee20008000a00 */
[----:B-1----:R-:W-:Y:S01]  /*7d90*/  MOV R5, UR9 ;  /* 0x0000000900057c02 */ /* 0x002fe20008000f00 */
[----:B------:R-:W-:Y:S01]  /*7da0*/  IMAD.U32 R4, RZ, RZ, UR8 ;  /* 0x00000008ff047e24 */ /* 0x000fe2000f8e00ff */
[----:B-----5:R-:W-:Y:S01]  /*7db0*/  MOV R7, UR7 ;  /* 0x0000000700077c02 */ /* 0x020fe20008000f00 */
[----:B------:R-:W-:Y:S01]  /*7dc0*/  IMAD.U32 R6, RZ, RZ, UR6 ;  /* 0x00000006ff067e24 */ /* 0x000fe2000f8e00ff */
[----:B---3--:R-:W-:Y:S01]  /*7dd0*/  MOV R11, UR5 ;  /* 0x00000005000b7c02 */ /* 0x008fe20008000f00 */
[----:B------:R-:W-:Y:S02]  /*7de0*/  IMAD.U32 R10, RZ, RZ, UR4 ;  /* 0x00000004ff0a7e24 */ /* 0x000fe4000f8e00ff */
[----:B------:R-:W-:Y:S07]  /*7df0*/  LEPC R20, `(.L_x_149) ;  /* 0x000000001014794e */ /* 0x000fee0000000000 */
[----:B--2-4-:R-:W-:Y:S05]  /*7e00*/  CALL.ABS.NOINC R14 ;  /* 0x000000000e007343 */ /* 0x014fea0003c00000 */
.L_x_149:
[----:B------:R-:W-:Y:S01]  /*7e10*/  LOP3.LUT P0, RZ, R76, 0x60, RZ, 0xc0, !PT ;  /* 0x000000604cff7812 */ /* 0x000fe2000780c0ff */
[----:B------:R-:W-:Y:S05]  /*7e20*/  WARPSYNC.ALL ;  /* 0x0000000000007948 */ /* 0x000fea0003800000 */
[----:B------:R-:W-:Y:S01]  /*7e30*/  R2UR UR4, R2 ;  /* 0x00000000020472ca */ /* 0x000fe200000e0000 */
[----:B------:R-:W-:Y:S01]  /*7e40*/  BSSY.RECONVERGENT B0, `(.L_x_150) ;  /* 0x000009f000007945 */ /* 0x000fe20003800200 */
[-C--:B---3--:R-:W-:Y:S02]  /*7e50*/  F2FP.F16.E4M3.UNPACK_B R2, R16.reuse ;  /* 0x00000010ff02723e */ /* 0x088fe400020006ff */
[----:B------:R-:W-:Y:S02]  /*7e60*/  F2FP.F16.E4M3.UNPACK_B R16, R16.H1 ;  /* 0x00000010ff10723e */ /* 0x000fe400030006ff */
[----:B------:R-:W-:Y:S01]  /*7e70*/  R2UR UR5, R22 ;  /* 0x00000000160572ca */ /* 0x000fe200000e0000 */
[----:B------:R-:W-:Y:S01]  /*7e80*/  HADD2.F32 R0, -RZ, R2.H0_H0 ;  /* 0x20000002ff007230 */ /* 0x000fe20000004100 */
[-C--:B------:R-:W-:Y:S01]  /*7e90*/  F2FP.F16.E4M3.UNPACK_B R42, R17.reuse ;  /* 0x00000011ff2a723e */ /* 0x080fe200020006ff */
[--C-:B------:R-:W-:Y:S01]  /*7ea0*/  HADD2.F32 R3, -RZ, R16.reuse.H0_H0 ;  /* 0x20000010ff037230 */ /* 0x100fe20000004100 */
[----:B------:R-:W-:Y:S01]  /*7eb0*/  F2FP.F16.E4M3.UNPACK_B R44, R17.H1 ;  /* 0x00000011ff2c723e */ /* 0x000fe200030006ff */
[----:B------:R-:W-:Y:S01]  /*7ec0*/  HADD2.F32 R40, -RZ, R16.H1_H1 ;  /* 0x30000010ff287230 */ /* 0x000fe20000004100 */
[-C--:B------:R-:W-:Y:S01]  /*7ed0*/  F2FP.F16.E4M3.UNPACK_B R46, R18.reuse ;  /* 0x00000012ff2e723e */ /* 0x080fe200020006ff */
[----:B------:R-:W-:Y:S01]  /*7ee0*/  HADD2.F32 R2, -RZ, R2.H1_H1 ;  /* 0x30000002ff027230 */ /* 0x000fe20000004100 */
[----:B------:R-:W-:Y:S01]  /*7ef0*/  F2FP.F16.E4M3.UNPACK_B R48, R18.H1 ;  /* 0x00000012ff30723e */ /* 0x000fe200030006ff */
[--C-:B------:R-:W-:Y:S01]  /*7f00*/  HADD2.F32 R41, -RZ, R42.reuse.H0_H0 ;  /* 0x2000002aff297230 */ /* 0x100fe20000004100 */
[-C--:B------:R-:W-:Y:S01]  /*7f10*/  F2FP.F16.E4M3.UNPACK_B R50, R19.reuse ;  /* 0x00000013ff32723e */ /* 0x080fe200020006ff */
[----:B------:R-:W-:Y:S01]  /*7f20*/  HADD2.F32 R42, -RZ, R42.H1_H1 ;  /* 0x3000002aff2a7230 */ /* 0x000fe20000004100 */
[----:B------:R-:W-:Y:S01]  /*7f30*/  F2FP.F16.E4M3.UNPACK_B R52, R19.H1 ;  /* 0x00000013ff34723e */ /* 0x000fe200030006ff */
[----:B------:R-:W-:Y:S01]  /*7f40*/  HADD2.F32 R43, -RZ, R44.H0_H0 ;  /* 0x2000002cff2b7230 */ /* 0x000fe20000004100 */
[----:B------:R-:W-:Y:S01]  /*7f50*/  LDTM.16dp32bit_t0_t15.x32 R4, tmem[UR4] ;  /* 0x00000004000479ee */ /* 0x000fe20008a80000 */
[----:B------:R-:W1:Y:S01]  /*7f60*/  LDTM.16dp32bit_t16_t31.x32 R4, tmem[UR4+0x20] ;  /* 0x00002004000479ee */ /* 0x000e620008aa0000 */
[----:B------:R-:W-:Y:S01]  /*7f70*/  NOP ;  /* 0x0000000000007918 */ /* 0x000fe20000000000 */
[----:B------:R-:W-:Y:S01]  /*7f80*/  UIADD3 UR5, UPT, UPT, UR5, 0x3c0, URZ ;  /* 0x000003c005057890 */ /* 0x000fe2000fffe0ff */
[--C-:B------:R-:W-:Y:S01]  /*7f90*/  HADD2.F32 R45, -RZ, R46.reuse.H0_H0 ;  /* 0x2000002eff2d7230 */ /* 0x100fe20000004100 */
[----:B------:R-:W-:Y:S01]  /*7fa0*/  F2FP.F16.E4M3.UNPACK_B R54, R64 ;  /* 0x00000040ff36723e */ /* 0x000fe200020006ff */
[----:B------:R-:W-:Y:S01]  /*7fb0*/  HADD2.F32 R46, -RZ, R46.H1_H1 ;  /* 0x3000002eff2e7230 */ /* 0x000fe20000004100 */
[----:B------:R-:W-:Y:S01]  /*7fc0*/  UPRMT UR5, UR54, 0x654, UR5 ;  /* 0x0000065436057896 */ /* 0x000fe20008000005 */
[--C-:B------:R-:W-:Y:S01]  /*7fd0*/  HADD2.F32 R49, -RZ, R50.reuse.H0_H0 ;  /* 0x20000032ff317230 */ /* 0x100fe20000004100 */
[-C--:B------:R-:W-:Y:S01]  /*7fe0*/  F2FP.F16.E4M3.UNPACK_B R58, R65.reuse ;  /* 0x00000041ff3a723e */ /* 0x080fe200020006ff */
[----:B------:R-:W-:Y:S01]  /*7ff0*/  HADD2.F32 R50, -RZ, R50.H1_H1 ;  /* 0x30000032ff327230 */ /* 0x000fe20000004100 */
[----:B------:R-:W-:Y:S01]  /*8000*/  F2FP.F16.E4M3.UNPACK_B R62, R66 ;  /* 0x00000042ff3e723e */ /* 0x000fe200020006ff */
[--C-:B------:R-:W-:Y:S01]  /*8010*/  HADD2.F32 R53, -RZ, R54.reuse.H0_H0 ;  /* 0x20000036ff357230 */ /* 0x100fe20000004100 */
[----:B------:R-:W-:Y:S01]  /*8020*/  F2FP.F16.E4M3.UNPACK_B R56, R64.H1 ;  /* 0x00000040ff38723e */ /* 0x000fe200030006ff */
[----:B------:R-:W-:Y:S01]  /*8030*/  HADD2.F32 R54, -RZ, R54.H1_H1 ;  /* 0x30000036ff367230 */ /* 0x000fe20000004100 */
[----:B------:R-:W-:Y:S01]  /*8040*/  F2FP.F16.E4M3.UNPACK_B R60, R65.H1 ;  /* 0x00000041ff3c723e */ /* 0x000fe200030006ff */
[----:B-1----:R-:W-:Y:S01]  /*8050*/  SYNCS.ARRIVE.TRANS64.RED.A1T0 RZ, [UR5], RZ ;  /* 0x000000ffffff79a7 */ /* 0x002fe20008100405 */
[--C-:B------:R-:W-:Y:S01]  /*8060*/  HADD2.F32 R57, -RZ, R58.reuse.H0_H0 ;  /* 0x2000003aff397230 */ /* 0x100fe20000004100 */
[-C--:B------:R-:W-:Y:S01]  /*8070*/  F2FP.F16.E4M3.UNPACK_B R65, R67.reuse ;  /* 0x00000043ff41723e */ /* 0x080fe200020006ff */
[----:B------:R-:W-:Y:S01]  /*8080*/  HADD2.F32 R58, -RZ, R58.H1_H1 ;  /* 0x3000003aff3a7230 */ /* 0x000fe20000004100 */
[----:B------:R-:W-:Y:S01]  /*8090*/  F2FP.F16.E4M3.UNPACK_B R64, R66.H1 ;  /* 0x00000042ff40723e */ /* 0x000fe200030006ff */
[--C-:B------:R-:W-:Y:S01]  /*80a0*/  HADD2.F32 R61, -RZ, R62.reuse.H0_H0 ;  /* 0x2000003eff3d7230 */ /* 0x100fe20000004100 */
[----:B------:R-:W-:Y:S01]  /*80b0*/  F2FP.F16.E4M3.UNPACK_B R67, R67.H1 ;  /* 0x00000043ff43723e */ /* 0x000fe200030006ff */
[----:B------:R-:W-:Y:S01]  /*80c0*/  HADD2.F32 R62, -RZ, R62.H1_H1 ;  /* 0x3000003eff3e7230 */ /* 0x000fe20000004100 */
[----:B------:R-:W-:Y:S01]  /*80d0*/  IADD3 R36, PT, PT, R36, 0x1, RZ ;  /* 0x0000000124247810 */ /* 0x000fe20007ffe0ff */
[C---:B----4-:R-:W-:Y:S01]  /*80e0*/  FMUL R4, R38.reuse, R4 ;  /* 0x0000000426047220 */ /* 0x050fe20000400000 */
[C---:B------:R-:W-:Y:S01]  /*80f0*/  FMUL R5, R38.reuse, R5 ;  /* 0x0000000526057220 */ /* 0x040fe20000400000 */
[C---:B------:R-:W-:Y:S01]  /*8100*/  FMUL R8, R38.reuse, R8 ;  /* 0x0000000826087220 */ /* 0x040fe20000400000 */
[C---:B------:R-:W-:Y:S01]  /*8110*/  FMUL R9, R38.reuse, R9 ;  /* 0x0000000926097220 */ /* 0x040fe20000400000 */
[C---:B------:R-:W-:Y:S01]  /*8120*/  FFMA R4, R39.reuse, R0, R4 ;  /* 0x0000000027047223 */ /* 0x040fe20000000004 */
[C---:B------:R-:W-:Y:S01]  /*8130*/  FFMA R5, R39.reuse, R2, R5 ;  /* 0x0000000227057223 */ /* 0x040fe20000000005 */
[C---:B------:R-:W-:Y:S01]  /*8140*/  FMUL R12, R38.reuse, R12 ;  /* 0x0000000c260c7220 */ /* 0x040fe20000400000 */
        /* <DEDUP_REMOVED lines=10> */
[----:B------:R-:W-:Y:S02]  /*81f0*/  HADD2.F32 R44, -RZ, R44.H1_H1 ;  /* 0x3000002cff2c7230 */ /* 0x000fe40000004100 */
[C---:B------:R-:W-:Y:S01]  /*8200*/  FMUL R10, R38.reuse, R10 ;  /* 0x0000000a260a7220 */ /* 0x040fe20000400000 */
[C---:B------:R-:W-:Y:S01]  /*8210*/  FFMA R6, R39.reuse, R3, R6 ;  /* 0x0000000327067223 */ /* 0x040fe20000000006 */
[C---:B------:R-:W-:Y:S01]  /*8220*/  FFMA R7, R39.reuse, R40, R7 ;  /* 0x0000002827077223 */ /* 0x040fe20000000007 */
[C---:B------:R-:W-:Y:S01]  /*8230*/  FFMA R8, R39.reuse, R41, R8 ;  /* 0x0000002927087223 */ /* 0x040fe20000000008 */
[C---:B------:R-:W-:Y:S01]  /*8240*/  FFMA R9, R39.reuse, R42, R9 ;  /* 0x0000002a27097223 */ /* 0x040fe20000000009 */
[----:B------:R-:W-:Y:S01]  /*8250*/  FFMA R10, R39, R43, R10 ;  /* 0x0000002b270a7223 */ /* 0x000fe2000000000a */
[--C-:B------:R-:W-:Y:S01]  /*8260*/  HADD2.F32 R40, -RZ, R65.reuse.H0_H0 ;  /* 0x20000041ff287230 */ /* 0x100fe20000004100 */
[----:B------:R-:W-:Y:S01]  /*8270*/  F2FP.SATFINITE.E4M3.F32.PACK_AB_MERGE_C R86, R7, R6, RZ ;  /* 0x000000060756723e */ /* 0x000fe200048070ff */
[C---:B------:R-:W-:Y:S01]  /*8280*/  FMUL R7, R38.reuse, R24 ;  /* 0x0000001826077220 */ /* 0x040fe20000400000 */
[C---:B------:R-:W-:Y:S01]  /*8290*/  FMUL R24, R38.reuse, R29 ;  /* 0x0000001d26187220 */ /* 0x040fe20000400000 */
[C---:B------:R-:W-:Y:S01]  /*82a0*/  FMUL R29, R38.reuse, R34 ;  /* 0x00000022261d7220 */ /* 0x040fe20000400000 */
[----:B------:R-:W-:Y:S02]  /*82b0*/  HADD2.F32 R65, -RZ, R65.H1_H1 ;  /* 0x30000041ff417230 */ /* 0x000fe40000004100 */
[C---:B------:R-:W-:Y:S01]  /*82c0*/  FMUL R11, R38.reuse, R11 ;  /* 0x0000000b260b7220 */ /* 0x040fe20000400000 */
[--C-:B------:R-:W-:Y:S02]  /*82d0*/  HADD2.F32 R47, -RZ, R48.reuse.H0_H0 ;  /* 0x20000030ff2f7230 */ /* 0x100fe40000004100 */
[C---:B------:R-:W-:Y:S01]  /*82e0*/  FMUL R14, R38.reuse, R14 ;  /* 0x0000000e260e7220 */ /* 0x040fe20000400000 */
[----:B------:R-:W-:Y:S02]  /*82f0*/  HADD2.F32 R48, -RZ, R48.H1_H1 ;  /* 0x30000030ff307230 */ /* 0x000fe40000004100 */
[C---:B------:R-:W-:Y:S01]  /*8300*/  FFMA R11, R39.reuse, R44, R11 ;  /* 0x0000002c270b7223 */ /* 0x040fe2000000000b */
[C---:B------:R-:W-:Y:S01]  /*8310*/  FFMA R12, R39.reuse, R45, R12 ;  /* 0x0000002d270c7223 */ /* 0x040fe2000000000c */
[C---:B------:R-:W-:Y:S01]  /*8320*/  FFMA R13, R39.reuse, R46, R13 ;  /* 0x0000002e270d7223 */ /* 0x040fe2000000000d */
[----:B------:R-:W-:Y:S01]  /*8330*/  FFMA R14, R39, R47, R14 ;  /* 0x0000002f270e7223 */ /* 0x000fe2000000000e */
[C---:B------:R-:W-:Y:S01]  /*8340*/  FMUL R15, R38.reuse, R15 ;  /* 0x0000000f260f7220 */ /* 0x040fe20000400000 */
[--C-:B------:R-:W-:Y:S01]  /*8350*/  HADD2.F32 R51, -RZ, R52.reuse.H0_H0 ;  /* 0x20000034ff337230 */ /* 0x100fe20000004100 */
[----:B------:R-:W-:Y:S01]  /*8360*/  F2FP.SATFINITE.E4M3.F32.PACK_AB_MERGE_C R10, R11, R10, RZ ;  /* 0x0000000a0b0a723e */ /* 0x000fe200048070ff */
[----:B------:R-:W-:Y:S02]  /*8370*/  HADD2.F32 R52, -RZ, R52.H1_H1 ;  /* 0x30000034ff347230 */ /* 0x000fe40000004100 */
[C---:B------:R-:W-:Y:S01]  /*8380*/  FFMA R15, R39.reuse, R48, R15 ;  /* 0x00000030270f7223 */ /* 0x040fe2000000000f */
[C---:B------:R-:W-:Y:S01]  /*8390*/  FFMA R16, R39.reuse, R49, R16 ;  /* 0x0000003127107223 */ /* 0x040fe20000000010 */
[C---:B------:R-:W-:Y:S01]  /*83a0*/  FFMA R17, R39.reuse, R50, R17 ;  /* 0x0000003227117223 */ /* 0x040fe20000000011 */
[C---:B------:R-:W-:Y:S01]  /*83b0*/  FMUL R18, R38.reuse, R18 ;  /* 0x0000001226127220 */ /* 0x040fe20000400000 */
[C---:B------:R-:W-:Y:S01]  /*83c0*/  FMUL R19, R38.reuse, R19 ;  /* 0x0000001326137220 */ /* 0x040fe20000400000 */
[--C-:B------:R-:W-:Y:S02]  /*83d0*/  HADD2.F32 R55, -RZ, R56.reuse.H0_H0 ;  /* 0x20000038ff377230 */ /* 0x100fe40000004100 */
[C---:B------:R-:W-:Y:S01]  /*83e0*/  FMUL R3, R38.reuse, R22 ;  /* 0x0000001626037220 */ /* 0x040fe20000400000 */
[C---:B------:R-:W-:Y:S01]  /*83f0*/  FFMA R18, R39.reuse, R51, R18 ;  /* 0x0000003327127223 */ /* 0x040fe20000000012 */
[----:B------:R-:W-:Y:S02]  /*8400*/  HADD2.F32 R56, -RZ, R56.H1_H1 ;  /* 0x30000038ff387230 */ /* 0x000fe40000004100 */
[C---:B------:R-:W-:Y:S01]  /*8410*/  FFMA R19, R39.reuse, R52, R19 ;  /* 0x0000003427137223 */ /* 0x040fe20000000013 */
[C---:B------:R-:W-:Y:S01]  /*8420*/  FMUL R6, R38.reuse, R23 ;  /* 0x0000001726067220 */ /* 0x040fe20000400000 */
[C---:B------:R-:W-:Y:S01]  /*8430*/  FFMA R0, R39.reuse, R53, R0 ;  /* 0x0000003527007223 */ /* 0x040fe20000000000 */
[C---:B------:R-:W-:Y:S01]  /*8440*/  FFMA R2, R39.reuse, R54, R2 ;  /* 0x0000003627027223 */ /* 0x040fe20000000002 */
[--C-:B------:R-:W-:Y:S02]  /*8450*/  HADD2.F32 R59, -RZ, R60.reuse.H0_H0 ;  /* 0x2000003cff3b7230 */ /* 0x100fe40000004100 */
[C---:B------:R-:W-:Y:S01]  /*8460*/  FFMA R3, R39.reuse, R55, R3 ;  /* 0x0000003727037223 */ /* 0x040fe20000000003 */
[----:B------:R-:W-:Y:S02]  /*8470*/  HADD2.F32 R60, -RZ, R60.H1_H1 ;  /* 0x3000003cff3c7230 */ /* 0x000fe40000004100 */
[C---:B------:R-:W-:Y:S01]  /*8480*/  FMUL R21, R38.reuse, R26 ;  /* 0x0000001a26157220 */ /* 0x040fe20000400000 */
[C---:B------:R-:W-:Y:S01]  /*8490*/  FMUL R22, R38.reuse, R27 ;  /* 0x0000001b26167220 */ /* 0x040fe20000400000 */
[C---:B------:R-:W-:Y:S01]  /*84a0*/  FFMA R6, R39.reuse, R56, R6 ;  /* 0x0000003827067223 */ /* 0x040fe20000000006 */
[C---:B------:R-:W-:Y:S01]  /*84b0*/  FFMA R7, R39.reuse, R57, R7 ;  /* 0x0000003927077223 */ /* 0x040fe20000000007 */
[C---:B------:R-:W-:Y:S01]  /*84c0*/  FMUL R23, R38.reuse, R28 ;  /* 0x0000001c26177220 */ /* 0x040fe20000400000 */
[C---:B------:R-:W-:Y:S01]  /*84d0*/  FFMA R20, R39.reuse, R58, R20 ;  /* 0x0000003a27147223 */ /* 0x040fe20000000014 */
[--C-:B------:R-:W-:Y:S02]  /*84e0*/  HADD2.F32 R63, -RZ, R64.reuse.H0_H0 ;  /* 0x20000040ff3f7230 */ /* 0x100fe40000004100 */
[C---:B------:R-:W-:Y:S01]  /*84f0*/  FFMA R21, R39.reuse, R59, R21 ;  /* 0x0000003b27157223 */ /* 0x040fe20000000015 */
[----:B------:R-:W-:Y:S02]  /*8500*/  HADD2.F32 R64, -RZ, R64.H1_H1 ;  /* 0x30000040ff407230 */ /* 0x000fe40000004100 */
[C---:B------:R-:W-:Y:S01]  /*8510*/  FFMA R22, R39.reuse, R60, R22 ;  /* 0x0000003c27167223 */ /* 0x040fe20000000016 */
[C---:B------:R-:W-:Y:S01]  /*8520*/  FMUL R26, R38.reuse, R31 ;  /* 0x0000001f261a7220 */ /* 0x040fe20000400000 */
[C---:B------:R-:W-:Y:S01]  /*8530*/  FMUL R27, R38.reuse, R32 ;  /* 0x00000020261b7220 */ /* 0x040fe20000400000 */
[C---:B------:R-:W-:Y:S01]  /*8540*/  FFMA R23, R39.reuse, R61, R23 ;  /* 0x0000003d27177223 */ /* 0x040fe20000000017 */
[----:B------:R-:W-:Y:S01]  /*8550*/  FMUL R28, R38, R33 ;  /* 0x00000021261c7220 */ /* 0x000fe20000400000 */
[C---:B------:R-:W-:Y:S01]  /*8560*/  FFMA R24, R39.reuse, R62, R24 ;  /* 0x0000003e27187223 */ /* 0x040fe20000000018 */
[--C-:B------:R-:W-:Y:S02]  /*8570*/  HADD2.F32 R66, -RZ, R67.reuse.H0_H0 ;  /* 0x20000043ff427230 */ /* 0x100fe40000004100 */
[C---:B------:R-:W-:Y:S01]  /*8580*/  FFMA R25, R39.reuse, R63, R25 ;  /* 0x0000003f27197223 */ /* 0x040fe20000000019 */
[----:B------:R-:W-:Y:S02]  /*8590*/  HADD2.F32 R67, -RZ, R67.H1_H1 ;  /* 0x30000043ff437230 */ /* 0x000fe40000004100 */
[----:B------:R-:W-:Y:S01]  /*85a0*/  FFMA R26, R39, R64, R26 ;  /* 0x00000040271a7223 */ /* 0x000fe2000000001a */
[----:B------:R-:W-:Y:S01]  /*85b0*/  F2FP.SATFINITE.E4M3.F32.PACK_AB_MERGE_C R14, R15, R14, RZ ;  /* 0x0000000e0f0e723e */ /* 0x000fe200048070ff */
[----:B------:R-:W-:Y:S01]  /*85c0*/  FFMA R27, R39, R40, R27 ;  /* 0x00000028271b7223 */ /* 0x000fe2000000001b */
[----:B------:R-:W-:Y:S01]  /*85d0*/  F2FP.SATFINITE.E4M3.F32.PACK_AB_MERGE_C R18, R19, R18, RZ ;  /* 0x000000121312723e */ /* 0x000fe200048070ff */
[C---:B------:R-:W-:Y:S01]  /*85e0*/  FFMA R28, R39.reuse, R65, R28 ;  /* 0x00000041271c7223 */ /* 0x040fe2000000001c */
[C---:B------:R-:W-:Y:S01]  /*85f0*/  FFMA R29, R39.reuse, R66, R29 ;  /* 0x00000042271d7223 */ /* 0x040fe2000000001d */
[----:B------:R-:W-:Y:S01]  /*8600*/  FFMA R30, R39, R67, R30 ;  /* 0x00000043271e7223 */ /* 0x000fe2000000001e */
[----:B------:R-:W-:Y:S02]  /*8610*/  F2FP.SATFINITE.E4M3.F32.PACK_AB_MERGE_C R32, R5, R4, R86 ;  /* 0x000000040520723e */ /* 0x000fe40004807056 */
[----:B------:R-:W-:Y:S02]  /*8620*/  F2FP.SATFINITE.E4M3.F32.PACK_AB_MERGE_C R33, R9, R8, R10 ;  /* 0x000000080921723e */ /* 0x000fe4000480700a */
[----:B------:R-:W-:Y:S02]  /*8630*/  F2FP.SATFINITE.E4M3.F32.PACK_AB_MERGE_C R34, R13, R12, R14 ;  /* 0x0000000c0d22723e */ /* 0x000fe4000480700e */
[----:B------:R-:W-:Y:S02]  /*8640*/  F2FP.SATFINITE.E4M3.F32.PACK_AB_MERGE_C R35, R17, R16, R18 ;  /* 0x000000101123723e */ /* 0x000fe40004807012 */
[----:B------:R-:W-:Y:S02]  /*8650*/  F2FP.SATFINITE.E4M3.F32.PACK_AB_MERGE_C R3, R6, R3, RZ ;  /* 0x000000030603723e */ /* 0x000fe400048070ff */
[----:B------:R-:W-:Y:S01]  /*8660*/  F2FP.SATFINITE.E4M3.F32.PACK_AB_MERGE_C R5, R22, R21, RZ ;  /* 0x000000151605723e */ /* 0x000fe200048070ff */
[----:B------:R1:W-:Y:S01]  /*8670*/  STS.128 [R78+UR57+0x1600], R32 ;  /* 0x001600204e007988 */ /* 0x0003e20008000c39 */
[----:B------:R-:W-:Y:S02]  /*8680*/  F2FP.SATFINITE.E4M3.F32.PACK_AB_MERGE_C R6, R26, R25, RZ ;  /* 0x000000191a06723e */ /* 0x000fe400048070ff */
[----:B------:R-:W-:Y:S02]  /*8690*/  F2FP.SATFINITE.E4M3.F32.PACK_AB_MERGE_C R29, R30, R29, RZ ;  /* 0x0000001d1e1d723e */ /* 0x000fe400048070ff */
[----:B------:R-:W-:Y:S02]  /*86a0*/  F2FP.SATFINITE.E4M3.F32.PACK_AB_MERGE_C R5, R20, R7, R5 ;  /* 0x000000071405723e */ /* 0x000fe40004807005 */
[----:B------:R-:W-:Y:S02]  /*86b0*/  F2FP.SATFINITE.E4M3.F32.PACK_AB_MERGE_C R4, R2, R0, R3 ;  /* 0x000000000204723e */ /* 0x000fe40004807003 */
[----:B------:R-:W-:Y:S02]  /*86c0*/  F2FP.SATFINITE.E4M3.F32.PACK_AB_MERGE_C R6, R24, R23, R6 ;  /* 0x000000171806723e */ /* 0x000fe40004807006 */
[----:B------:R-:W-:Y:S05]  /*86d0*/  F2FP.SATFINITE.E4M3.F32.PACK_AB_MERGE_C R7, R28, R27, R29 ;  /* 0x0000001b1c07723e */ /* 0x000fea000480701d */
[----:B------:R1:W-:Y:S01]  /*86e0*/  STS.128 [R77+0x1010], R4 ;  /* 0x001010044d007388 */ /* 0x0003e20000000c00 */
[----:B------:R-:W-:Y:S01]  /*86f0*/  @!PT LDS RZ, [RZ] ;  /* 0x00000000fffff984 */ /* 0x000fe20000000800 */
[----:B------:R-:W-:Y:S01]  /*8700*/  @!PT LDS RZ, [RZ] ;  /* 0x00000000fffff984 */ /* 0x000fe20000000800 */
[----:B------:R-:W-:Y:S01]  /*8710*/  @!PT LDS RZ, [RZ] ;  /* 0x00000000fffff984 */ /* 0x000fe20000000800 */
[----:B------:R-:W-:Y:S01]  /*8720*/  @!PT LDS RZ, [RZ] ;  /* 0x00000000fffff984 */ /* 0x000fe20000000800 */
[----:B------:R3:W-:Y:S07]  /*8730*/  MEMBAR.ALL.CTA ;  /* 0x0000000000007992 */ /* 0x0007ee0000008000 */
[----:B---3--:R-:W3:Y:S02]  /*8740*/  FENCE.VIEW.ASYNC.S ;  /* 0x00000000000073c6 */ /* 0x008ee40000000000 */
[----:B---3--:R-:W-:Y:S06]  /*8750*/  BAR.SYNC.DEFER_BLOCKING 0x1, 0x80 ;  /* 0x0042000000007b1d */ /* 0x008fec0000010000 */
[----:B------:R-:W-:Y:S05]  /*8760*/  @P0 BRA `(.L_x_151) ;  /* 0x0000000000300947 */ /* 0x000fea0003800000 */
[----:B------:R-:W-:Y:S02]  /*8770*/  UIADD3 UR10, UPT, UPT, UR57, 0x1600, URZ ;  /* 0x00001600390a7890 */ /* 0x000fe4000fffe0ff */
[----:B------:R-:W-:Y:S02]  /*8780*/  UIADD3 UR8, UP0, UPT, UR62, 0x680, URZ ;  /* 0x000006803e087890 */ /* 0x000fe4000ff1e0ff */
[----:B------:R-:W-:Y:S02]  /*8790*/  USHF.L.U32 UR5, UR51, 0x6, URZ ;  /* 0x0000000633057899 */ /* 0x000fe400080006ff */
[----:B------:R-:W-:Y:S01]  /*87a0*/  MOV R85, UR10 ;  /* 0x0000000a00557c02 */ /* 0x000fe20008000f00 */
[----:B------:R-:W-:Y:S02]  /*87b0*/  USHF.L.U32 UR6, UR50, 0x6, URZ ;  /* 0x0000000632067899 */ /* 0x000fe400080006ff */
[----:B------:R-:W-:Y:S01]  /*87c0*/  UIADD3.X UR9, UPT, UPT, URZ, UR63, URZ, UP0, !UPT ;  /* 0x0000003fff097290 */ /* 0x000fe200087fe4ff */
[----:B------:R-:W-:Y:S01]  /*87d0*/  R2UR UR4, R85 ;  /* 0x00000000550472ca */ /* 0x000fe200000e0000 */
[----:B------:R-:W-:Y:S11]  /*87e0*/  UMOV UR7, UR36 ;  /* 0x0000002400077c82 */ /* 0x000ff60008000000 */
[----:B------:R-:W-:Y:S01]  /*87f0*/  @!UPT UIADD3 URZ, UPT, UPT, URZ, URZ, URZ ;  /* 0x000000fffffff290 */ /* 0x000fe2000fffe0ff */
[----:B------:R3:W-:Y:S01]  /*8800*/  UTMASTG.3D [UR4], [UR8] ;  /* 0x00000004080073b5 */ /* 0x0007e20008010000 */
[----:B------:R0:W-:Y:S01]  /*8810*/  UTMACMDFLUSH ;  /* 0x00000000000079b7 */ /* 0x0001e20000000000 */
[----:B---3--:R-:W-:Y:S04]  /*8820*/  DEPBAR.LE SB0, 0x0 ;  /* 0x000080000000791a */ /* 0x008fe80000000000 */
.L_x_151:
[----:B------:R-:W-:Y:S05]  /*8830*/  BSYNC.RECONVERGENT B0 ;  /* 0x0000000000007941 */ /* 0x000fea0003800200 */
.L_x_150:
[----:B------:R-:W-:Y:S01]  /*8840*/  BAR.SYNC.DEFER_BLOCKING 0x1, 0x80 ;  /* 0x0042000000007b1d */ /* 0x000fe20000010000 */
[----:B------:R-:W-:Y:S01]  /*8850*/  ISETP.NE.AND P0, PT, R81, 0x2, PT ;  /* 0x000000025100780c */ /* 0x000fe20003f05270 */
[----:B------:R-:W-:Y:S01]  /*8860*/  UISETP.NE.AND UP0, UPT, UR61, URZ, UPT ;  /* 0x000000ff3d00728c */ /* 0x000fe2000bf05270 */
[----:B------:R-:W-:Y:S01]  /*8870*/  ISETP.NE.AND P1, PT, R36, 0x4, PT ;  /* 0x000000042400780c */ /* 0x000fe20003f25270 */
[----:B------:R-:W-:Y:S01]  /*8880*/  UIADD3 UR51, UPT, UPT, UR42, UR48, URZ ;  /* 0x000000302a337290 */ /* 0x000fe2000fffe0ff */
[----:B------:R-:W-:Y:S01]  /*8890*/  SEL R2, RZ, 0x1, P0 ;  /* 0x00000001ff027807 */ /* 0x000fe20000000000 */
[----:B------:R-:W-:Y:S01]  /*88a0*/  UIADD3 UR50, UPT, UPT, UR43, UR49, URZ ;  /* 0x000000312b327290 */ /* 0x000fe2000fffe0ff */
[----:B------:R-:W-:Y:S02]  /*88b0*/  SEL R0, RZ, 0x1, P1 ;  /* 0x00000001ff007807 */ /* 0x000fe40000800000 */
[----:B------:R-:W-:Y:S02]  /*88c0*/  LOP3.LUT R83, R83, R2, RZ, 0x3c, !PT ;  /* 0x0000000253537212 */ /* 0x000fe400078e3cff */
[----:B------:R-:W-:Y:S02]  /*88d0*/  LOP3.LUT R84, R84, R0, RZ, 0x3c, !PT ;  /* 0x0000000054547212 */ /* 0x000fe400078e3cff */
[----:B------:R-:W-:Y:S02]  /*88e0*/  SEL R81, R81, RZ, P0 ;  /* 0x000000ff51517207 */ /* 0x000fe40000000000 */
[----:B------:R-:W-:Y:S01]  /*88f0*/  SEL R36, R36, RZ, P1 ;  /* 0x000000ff24247207 */ /* 0x000fe20000800000 */
[----:B------:R-:W-:Y:S01]  /*8900*/  UMOV UR36, UR60 ;  /* 0x0000003c00247c82 */ /* 0x000fe20008000000 */
[----:B------:R-:W-:Y:S05]  /*8910*/  BRA.U UP0, `(.L_x_152) ;  /* 0xffffffe500587547 */ /* 0x000fea000b83ffff */
[----:B------:R-:W-:Y:S05]  /*8920*/  EXIT ;  /* 0x000000000000794d */ /* 0x000fea0003800000 */
.L_x_25:
[----:B--2---:R2:W3:Y:S02]  /*8930*/  SYNCS.PHASECHK.TRANS64.TRYWAIT P0, [R0+URZ+0x3f0], R2 ;  /* 0x0003f002000075a7 */ /* 0x0044e400080011ff */
[----:B---3--:R-:W-:Y:S05]  /*8940*/  @!P0 NANOSLEEP.SYNCS 0x989680 ;  /* 0x009896800000895d */ /* 0x008fea0003900000 */
[----:B------:R-:W3:Y:S02]  /*8950*/  @!P0 SYNCS.PHASECHK.TRANS64 P0, [R0+URZ+0x3f0], R2 ;  /* 0x0003f002000085a7 */ /* 0x000ee400080010ff */
[----:B---3--:R-:W-:Y:S05]  /*8960*/  @!P0 BRA `(.L_x_25) ;  /* 0xfffffffc00f08947 */ /* 0x008fea000383ffff */
[----:B------:R-:W-:Y:S05]  /*8970*/  BRA `(.L_x_153) ;  /* 0xffffff9400a87947 */ /* 0x000fea000383ffff */
.L_x_28:
[----:B-1----:R-:W-:-:S07]  /*8980*/  MOV R0, UR33 ;  /* 0x0000002100007c02 */ /* 0x002fce0008000f00 */
.L_x_154:
[----:B-1----:R1:W2:Y:S02]  /*8990*/  SYNCS.PHASECHK.TRANS64.TRYWAIT P0, [R0+URZ+0x1b0], R3 ;  /* 0x0001b003000075a7 */ /* 0x0022a400080011ff */
[----:B--2---:R-:W-:Y:S05]  /*89a0*/  @!P0 NANOSLEEP.SYNCS 0x989680 ;  /* 0x009896800000895d */ /* 0x004fea0003900000 */
[----:B------:R-:W2:Y:S02]  /*89b0*/  @!P0 SYNCS.PHASECHK.TRANS64 P0, [R0+URZ+0x1b0], R3 ;  /* 0x0001b003000085a7 */ /* 0x000ea400080010ff */
[----:B--2---:R-:W-:Y:S05]  /*89c0*/  @!P0 BRA `(.L_x_154) ;  /* 0xfffffffc00f08947 */ /* 0x004fea000383ffff */
[----:B------:R-:W-:Y:S05]  /*89d0*/  BRA `(.L_x_27) ;  /* 0xffffff9400f47947 */ /* 0x000fea000383ffff */
.L_x_35:
[----:B-1----:R-:W-:-:S07]  /*89e0*/  MOV R0, UR17 ;  /* 0x0000001100007c02 */ /* 0x002fce0008000f00 */
.L_x_155:
[----:B-1----:R1:W2:Y:S02]  /*89f0*/  SYNCS.PHASECHK.TRANS64.TRYWAIT P0, [R0+URZ+0x1b0], R3 ;  /* 0x0001b003000075a7 */ /* 0x0022a400080011ff */
[----:B--2---:R-:W-:Y:S05]  /*8a00*/  @!P0 NANOSLEEP.SYNCS 0x989680 ;  /* 0x009896800000895d */ /* 0x004fea0003900000 */
[----:B------:R-:W2:Y:S02]  /*8a10*/  @!P0 SYNCS.PHASECHK.TRANS64 P0, [R0+URZ+0x1b0], R3 ;  /* 0x0001b003000085a7 */ /* 0x000ea400080010ff */
[----:B--2---:R-:W-:Y:S05]  /*8a20*/  @!P0 BRA `(.L_x_155) ;  /* 0xfffffffc00f08947 */ /* 0x004fea000383ffff */
[----:B------:R-:W-:Y:S05]  /*8a30*/  BRA `(.L_x_34) ;  /* 0xffffff9800b87947 */ /* 0x000fea000383ffff */
.L_x_40:
[----:B-1----:R1:W2:Y:S02]  /*8a40*/  SYNCS.PHASECHK.TRANS64.TRYWAIT P0, [R3+URZ+0x380], R0 ;  /* 0x00038000030075a7 */ /* 0x0022a400080011ff */
[----:B--2---:R-:W-:Y:S05]  /*8a50*/  @!P0 NANOSLEEP.SYNCS 0x989680 ;  /* 0x009896800000895d */ /* 0x004fea0003900000 */
[----:B------:R-:W2:Y:S02]  /*8a60*/  @!P0 SYNCS.PHASECHK.TRANS64 P0, [R3+URZ+0x380], R0 ;  /* 0x00038000030085a7 */ /* 0x000ea400080010ff */
[----:B--2---:R-:W-:Y:S05]  /*8a70*/  @!P0 BRA `(.L_x_40) ;  /* 0xfffffffc00f08947 */ /* 0x004fea000383ffff */
[----:B------:R-:W-:Y:S05]  /*8a80*/  BRA `(.L_x_156) ;  /* 0xffffff9c00647947 */ /* 0x000fea000383ffff */
.L_x_44:
[----:B------:R-:W-:-:S07]  /*8a90*/  MOV R0, UR4 ;  /* 0x0000000400007c02 */ /* 0x000fce0008000f00 */
.L_x_157:
[----:B-1----:R1:W2:Y:S02]  /*8aa0*/  SYNCS.PHASECHK.TRANS64.TRYWAIT P0, [R0+URZ], R2 ;  /* 0x00000002000075a7 */ /* 0x0022a400080011ff */
[----:B--2---:R-:W-:Y:S05]  /*8ab0*/  @!P0 NANOSLEEP.SYNCS 0x989680 ;  /* 0x009896800000895d */ /* 0x004fea0003900000 */
[----:B------:R-:W2:Y:S02]  /*8ac0*/  @!P0 SYNCS.PHASECHK.TRANS64 P0, [R0+URZ], R2 ;  /* 0x00000002000085a7 */ /* 0x000ea400080010ff */
[----:B--2---:R-:W-:Y:S05]  /*8ad0*/  @!P0 BRA `(.L_x_157) ;  /* 0xfffffffc00f08947 */ /* 0x004fea000383ffff */
[----:B------:R-:W-:Y:S05]  /*8ae0*/  BRA `(.L_x_158) ;  /* 0xffffffa000e87947 */ /* 0x000fea000383ffff */
.L_x_45:
[----:B------:R-:W-:-:S07]  /*8af0*/  MOV R0, UR4 ;  /* 0x0000000400007c02 */ /* 0x000fce0008000f00 */
.L_x_159:
[----:B-1----:R1:W2:Y:S02]  /*8b00*/  SYNCS.PHASECHK.TRANS64.TRYWAIT P0, [R0+URZ], R3 ;  /* 0x00000003000075a7 */ /* 0x0022a400080011ff */
[----:B--2---:R-:W-:Y:S05]  /*8b10*/  @!P0 NANOSLEEP.SYNCS 0x989680 ;  /* 0x009896800000895d */ /* 0x004fea0003900000 */
[----:B------:R-:W2:Y:S02]  /*8b20*/  @!P0 SYNCS.PHASECHK.TRANS64 P0, [R0+URZ], R3 ;  /* 0x00000003000085a7 */ /* 0x000ea400080010ff */
[----:B--2---:R-:W-:Y:S05]  /*8b30*/  @!P0 BRA `(.L_x_159) ;  /* 0xfffffffc00f08947 */ /* 0x004fea000383ffff */
[----:B------:R-:W-:Y:S05]  /*8b40*/  BRA `(.L_x_160) ;  /* 0xffffffa000f47947 */ /* 0x000fea000383ffff */
.L_x_46:
[----:B------:R-:W-:-:S07]  /*8b50*/  MOV R0, UR4 ;  /* 0x0000000400007c02 */ /* 0x000fce0008000f00 */
.L_x_161:
[----:B-1----:R1:W2:Y:S02]  /*8b60*/  SYNCS.PHASECHK.TRANS64.TRYWAIT P0, [R0+URZ], R3 ;  /* 0x00000003000075a7 */ /* 0x0022a400080011ff */
[----:B--2---:R-:W-:Y:S05]  /*8b70*/  @!P0 NANOSLEEP.SYNCS 0x989680 ;  /* 0x009896800000895d */ /* 0x004fea0003900000 */
[----:B------:R-:W2:Y:S02]  /*8b80*/  @!P0 SYNCS.PHASECHK.TRANS64 P0, [R0+URZ], R3 ;  /* 0x00000003000085a7 */ /* 0x000ea400080010ff */
[----:B--2---:R-:W-:Y:S05]  /*8b90*/  @!P0 BRA `(.L_x_161) ;  /* 0xfffffffc00f08947 */ /* 0x004fea000383ffff */
[----:B------:R-:W-:Y:S05]  /*8ba0*/  BRA `(.L_x_162) ;  /* 0xffffffa400007947 */ /* 0x000fea000383ffff */
.L_x_47:
[----:B------:R-:W-:-:S07]  /*8bb0*/  MOV R0, UR4 ;  /* 0x0000000400007c02 */ /* 0x000fce0008000f00 */
.L_x_163:
[----:B-1----:R1:W2:Y:S02]  /*8bc0*/  SYNCS.PHASECHK.TRANS64.TRYWAIT P0, [R0+URZ], R3 ;  /* 0x00000003000075a7 */ /* 0x0022a400080011ff */
[----:B--2---:R-:W-:Y:S05]  /*8bd0*/  @!P0 NANOSLEEP.SYNCS 0x989680 ;  /* 0x009896800000895d */ /* 0x004fea0003900000 */
[----:B------:R-:W2:Y:S02]  /*8be0*/  @!P0 SYNCS.PHASECHK.TRANS64 P0, [R0+URZ], R3 ;  /* 0x00000003000085a7 */ /* 0x000ea400080010ff */
[----:B--2---:R-:W-:Y:S05]  /*8bf0*/  @!P0 BRA `(.L_x_163) ;  /* 0xfffffffc00f08947 */ /* 0x004fea000383ffff */
[----:B------:R-:W-:Y:S05]  /*8c00*/  BRA `(.L_x_164) ;  /* 0xffffffa4000c7947 */ /* 0x000fea000383ffff */
.L_x_48:
[----:B------:R-:W-:-:S07]  /*8c10*/  MOV R0, UR4 ;  /* 0x0000000400007c02 */ /* 0x000fce0008000f00 */
.L_x_165:
[----:B-1----:R1:W2:Y:S02]  /*8c20*/  SYNCS.PHASECHK.TRANS64.TRYWAIT P0, [R0+URZ], R3 ;  /* 0x00000003000075a7 */ /* 0x0022a400080011ff */
[----:B--2---:R-:W-:Y:S05]  /*8c30*/  @!P0 NANOSLEEP.SYNCS 0x989680 ;  /* 0x009896800000895d */ /* 0x004fea0003900000 */
[----:B------:R-:W2:Y:S02]  /*8c40*/  @!P0 SYNCS.PHASECHK.TRANS64 P0, [R0+URZ], R3 ;  /* 0x00000003000085a7 */ /* 0x000ea400080010ff */
[----:B--2---:R-:W-:Y:S05]  /*8c50*/  @!P0 BRA `(.L_x_165) ;  /* 0xfffffffc00f08947 */ /* 0x004fea000383ffff */
[----:B------:R-:W-:Y:S05]  /*8c60*/  BRA `(.L_x_166) ;  /* 0xffffffa400187947 */ /* 0x000fea000383ffff */
.L_x_49:
[----:B------:R-:W-:-:S07]  /*8c70*/  MOV R0, UR4 ;  /* 0x0000000400007c02 */ /* 0x000fce0008000f00 */
.L_x_167:
[----:B-1----:R1:W2:Y:S02]  /*8c80*/  SYNCS.PHASECHK.TRANS64.TRYWAIT P0, [R0+URZ], R3 ;  /* 0x00000003000075a7 */ /* 0x0022a400080011ff */
[----:B--2---:R-:W-:Y:S05]  /*8c90*/  @!P0 NANOSLEEP.SYNCS 0x989680 ;  /* 0x009896800000895d */ /* 0x004fea0003900000 */
[----:B------:R-:W2:Y:S02]  /*8ca0*/  @!P0 SYNCS.PHASECHK.TRANS64 P0, [R0+URZ], R3 ;  /* 0x00000003000085a7 */ /* 0x000ea400080010ff */
[----:B--2---:R-:W-:Y:S05]  /*8cb0*/  @!P0 BRA `(.L_x_167) ;  /* 0xfffffffc00f08947 */ /* 0x004fea000383ffff */
[----:B------:R-:W-:Y:S05]  /*8cc0*/  BRA `(.L_x_168) ;  /* 0xffffffa400247947 */ /* 0x000fea000383ffff */
.L_x_50:
[----:B------:R-:W-:-:S07]  /*8cd0*/  MOV R0, UR4 ;  /* 0x0000000400007c02 */ /* 0x000fce0008000f00 */
.L_x_169:
[----:B-1----:R1:W2:Y:S02]  /*8ce0*/  SYNCS.PHASECHK.TRANS64.TRYWAIT P0, [R0+URZ], R3 ;  /* 0x00000003000075a7 */ /* 0x0022a400080011ff */
[----:B--2---:R-:W-:Y:S05]  /*8cf0*/  @!P0 NANOSLEEP.SYNCS 0x989680 ;  /* 0x009896800000895d */ /* 0x004fea0003900000 */
[----:B------:R-:W2:Y:S02]  /*8d00*/  @!P0 SYNCS.PHASECHK.TRANS64 P0, [R0+URZ], R3 ;  /* 0x00000003000085a7 */ /* 0x000ea400080010ff */
[----:B--2---:R-:W-:Y:S05]  /*8d10*/  @!P0 BRA `(.L_x_169) ;  /* 0xfffffffc00f08947 */ /* 0x004fea000383ffff */
[----:B------:R-:W-:Y:S05]  /*8d20*/  BRA `(.L_x_170) ;  /* 0xffffffa400307947 */ /* 0x000fea000383ffff */
.L_x_51:
[----:B------:R-:W-:-:S07]  /*8d30*/  MOV R0, UR4 ;  /* 0x0000000400007c02 */ /* 0x000fce0008000f00 */
.L_x_171:
[----:B-1----:R1:W2:Y:S02]  /*8d40*/  SYNCS.PHASECHK.TRANS64.TRYWAIT P0, [R0+URZ], R3 ;  /* 0x00000003000075a7 */ /* 0x0022a400080011ff */
[----:B--2---:R-:W-:Y:S05]  /*8d50*/  @!P0 NANOSLEEP.SYNCS 0x989680 ;  /* 0x009896800000895d */ /* 0x004fea0003900000 */
[----:B------:R-:W2:Y:S02]  /*8d60*/  @!P0 SYNCS.PHASECHK.TRANS64 P0, [R0+URZ], R3 ;  /* 0x00000003000085a7 */ /* 0x000ea400080010ff */
[----:B--2---:R-:W-:Y:S05]  /*8d70*/  @!P0 BRA `(.L_x_171) ;  /* 0xfffffffc00f08947 */ /* 0x004fea000383ffff */
[----:B------:R-:W-:Y:S05]  /*8d80*/  BRA `(.L_x_172) ;  /* 0xffffffa4003c7947 */ /* 0x000fea000383ffff */
.L_x_52:
[----:B------:R-:W-:-:S07]  /*8d90*/  MOV R0, UR4 ;  /* 0x0000000400007c02 */ /* 0x000fce0008000f00 */
.L_x_173:
[----:B-1----:R1:W2:Y:S02]  /*8da0*/  SYNCS.PHASECHK.TRANS64.TRYWAIT P0, [R0+URZ], R3 ;  /* 0x00000003000075a7 */ /* 0x0022a400080011ff */
[----:B--2---:R-:W-:Y:S05]  /*8db0*/  @!P0 NANOSLEEP.SYNCS 0x989680 ;  /* 0x009896800000895d */ /* 0x004fea0003900000 */
[----:B------:R-:W2:Y:S02]  /*8dc0*/  @!P0 SYNCS.PHASECHK.TRANS64 P0, [R0+URZ], R3 ;  /* 0x00000003000085a7 */ /* 0x000ea400080010ff */
[----:B--2---:R-:W-:Y:S05]  /*8dd0*/  @!P0 BRA `(.L_x_173) ;  /* 0xfffffffc00f08947 */ /* 0x004fea000383ffff */
[----:B------:R-:W-:Y:S05]  /*8de0*/  BRA `(.L_x_174) ;  /* 0xffffffa400487947 */ /* 0x000fea000383ffff */
.L_x_53:
[----:B------:R-:W-:-:S07]  /*8df0*/  MOV R0, UR4 ;  /* 0x0000000400007c02 */ /* 0x000fce0008000f00 */
.L_x_175:
[----:B-1----:R1:W2:Y:S02]  /*8e00*/  SYNCS.PHASECHK.TRANS64.TRYWAIT P0, [R0+URZ], R3 ;  /* 0x00000003000075a7 */ /* 0x0022a400080011ff */
[----:B--2---:R-:W-:Y:S05]  /*8e10*/  @!P0 NANOSLEEP.SYNCS 0x989680 ;  /* 0x009896800000895d */ /* 0x004fea0003900000 */
[----:B------:R-:W2:Y:S02]  /*8e20*/  @!P0 SYNCS.PHASECHK.TRANS64 P0, [R0+URZ], R3 ;  /* 0x00000003000085a7 */ /* 0x000ea400080010ff */
[----:B--2---:R-:W-:Y:S05]  /*8e30*/  @!P0 BRA `(.L_x_175) ;  /* 0xfffffffc00f08947 */ /* 0x004fea000383ffff */
[----:B------:R-:W-:Y:S05]  /*8e40*/  BRA `(.L_x_176) ;  /* 0xffffffa400547947 */ /* 0x000fea000383ffff */
.L_x_54:
[----:B------:R-:W-:-:S07]  /*8e50*/  MOV R0, UR4 ;  /* 0x0000000400007c02 */ /* 0x000fce0008000f00 */
.L_x_177:
[----:B-1----:R1:W2:Y:S02]  /*8e60*/  SYNCS.PHASECHK.TRANS64.TRYWAIT P0, [R0+URZ], R3 ;  /* 0x00000003000075a7 */ /* 0x0022a400080011ff */
[----:B--2---:R-:W-:Y:S05]  /*8e70*/  @!P0 NANOSLEEP.SYNCS 0x989680 ;  /* 0x009896800000895d */ /* 0x004fea0003900000 */
[----:B------:R-:W2:Y:S02]  /*8e80*/  @!P0 SYNCS.PHASECHK.TRANS64 P0, [R0+URZ], R3 ;  /* 0x00000003000085a7 */ /* 0x000ea400080010ff */
[----:B--2---:R-:W-:Y:S05]  /*8e90*/  @!P0 BRA `(.L_x_177) ;  /* 0xfffffffc00f08947 */ /* 0x004fea000383ffff */
[----:B------:R-:W-:Y:S05]  /*8ea0*/  BRA `(.L_x_178) ;  /* 0xffffffa400607947 */ /* 0x000fea000383ffff */
.L_x_55:
[----:B------:R-:W-:-:S07]  /*8eb0*/  MOV R0, UR4 ;  /* 0x0000000400007c02 */ /* 0x000fce0008000f00 */
.L_x_179:
[----:B-1----:R1:W2:Y:S02]  /*8ec0*/  SYNCS.PHASECHK.TRANS64.TRYWAIT P0, [R0+URZ], R3 ;  /* 0x00000003000075a7 */ /* 0x0022a400080011ff */
[----:B--2---:R-:W-:Y:S05]  /*8ed0*/  @!P0 NANOSLEEP.SYNCS 0x989680 ;  /* 0x009896800000895d */ /* 0x004fea0003900000 */
[----:B------:R-:W2:Y:S02]  /*8ee0*/  @!P0 SYNCS.PHASECHK.TRANS64 P0, [R0+URZ], R3 ;  /* 0x00000003000085a7 */ /* 0x000ea400080010ff */
[----:B--2---:R-:W-:Y:S05]  /*8ef0*/  @!P0 BRA `(.L_x_179) ;  /* 0xfffffffc00f08947 */ /* 0x004fea000383ffff */
[----:B------:R-:W-:Y:S05]  /*8f00*/  BRA `(.L_x_180) ;  /* 0xffffffa4006c7947 */ /* 0x000fea000383ffff */
.L_x_56:
[----:B------:R-:W-:-:S07]  /*8f10*/  MOV R0, UR4 ;  /* 0x0000000400007c02 */ /* 0x000fce0008000f00 */
.L_x_181:
[----:B-1----:R1:W2:Y:S02]  /*8f20*/  SYNCS.PHASECHK.TRANS64.TRYWAIT P0, [R0+URZ], R3 ;  /* 0x00000003000075a7 */ /* 0x0022a400080011ff */
[----:B--2---:R-:W-:Y:S05]  /*8f30*/  @!P0 NANOSLEEP.SYNCS 0x989680 ;  /* 0x009896800000895d */ /* 0x004fea0003900000 */
[----:B------:R-:W2:Y:S02]  /*8f40*/  @!P0 SYNCS.PHASECHK.TRANS64 P0, [R0+URZ], R3 ;  /* 0x00000003000085a7 */ /* 0x000ea400080010ff */
[----:B--2---:R-:W-:Y:S05]  /*8f50*/  @!P0 BRA `(.L_x_181) ;  /* 0xfffffffc00f08947 */ /* 0x004fea000383ffff */
[----:B------:R-:W-:Y:S05]  /*8f60*/  BRA `(.L_x_182) ;  /* 0xffffffa400787947 */ /* 0x000fea000383ffff */
.L_x_57:
[----:B------:R-:W-:-:S07]  /*8f70*/  MOV R0, UR4 ;  /* 0x0000000400007c02 */ /* 0x000fce0008000f00 */
.L_x_183:
[----:B-1----:R1:W2:Y:S02]  /*8f80*/  SYNCS.PHASECHK.TRANS64.TRYWAIT P0, [R0+URZ], R3 ;  /* 0x00000003000075a7 */ /* 0x0022a400080011ff */
[----:B--2---:R-:W-:Y:S05]  /*8f90*/  @!P0 NANOSLEEP.SYNCS 0x989680 ;  /* 0x009896800000895d */ /* 0x004fea0003900000 */
[----:B------:R-:W2:Y:S02]  /*8fa0*/  @!P0 SYNCS.PHASECHK.TRANS64 P0, [R0+URZ], R3 ;  /* 0x00000003000085a7 */ /* 0x000ea400080010ff */
[----:B--2---:R-:W-:Y:S05]  /*8fb0*/  @!P0 BRA `(.L_x_183) ;  /* 0xfffffffc00f08947 */ /* 0x004fea000383ffff */
[----:B------:R-:W-:Y:S05]  /*8fc0*/  BRA `(.L_x_184) ;  /* 0xffffffa400847947 */ /* 0x000fea000383ffff */
.L_x_58:
[----:B------:R-:W-:-:S07]  /*8fd0*/  MOV R0, UR4 ;  /* 0x0000000400007c02 */ /* 0x000fce0008000f00 */
.L_x_185:
[----:B-1----:R1:W2:Y:S02]  /*8fe0*/  SYNCS.PHASECHK.TRANS64.TRYWAIT P0, [R0+URZ], R3 ;  /* 0x00000003000075a7 */ /* 0x0022a400080011ff */
[----:B--2---:R-:W-:Y:S05]  /*8ff0*/  @!P0 NANOSLEEP.SYNCS 0x989680 ;  /* 0x009896800000895d */ /* 0x004fea0003900000 */
[----:B------:R-:W2:Y:S02]  /*9000*/  @!P0 SYNCS.PHASECHK.TRANS64 P0, [R0+URZ], R3 ;  /* 0x00000003000085a7 */ /* 0x000ea400080010ff */
[----:B--2---:R-:W-:Y:S05]  /*9010*/  @!P0 BRA `(.L_x_185) ;  /* 0xfffffffc00f08947 */ /* 0x004fea000383ffff */
[----:B------:R-:W-:Y:S05]  /*9020*/  BRA `(.L_x_186) ;  /* 0xffffffa400907947 */ /* 0x000fea000383ffff */
.L_x_59:
[----:B------:R-:W-:-:S07]  /*9030*/  MOV R0, UR4 ;  /* 0x0000000400007c02 */ /* 0x000fce0008000f00 */
.L_x_187:
[----:B-1----:R1:W2:Y:S02]  /*9040*/  SYNCS.PHASECHK.TRANS64.TRYWAIT P0, [R0+URZ], R3 ;  /* 0x00000003000075a7 */ /* 0x0022a400080011ff */
[----:B--2---:R-:W-:Y:S05]  /*9050*/  @!P0 NANOSLEEP.SYNCS 0x989680 ;  /* 0x009896800000895d */ /* 0x004fea0003900000 */
[----:B------:R-:W2:Y:S02]  /*9060*/  @!P0 SYNCS.PHASECHK.TRANS64 P0, [R0+URZ], R3 ;  /* 0x00000003000085a7 */ /* 0x000ea400080010ff */
[----:B--2---:R-:W-:Y:S05]  /*9070*/  @!P0 BRA `(.L_x_187) ;  /* 0xfffffffc00f08947 */ /* 0x004fea000383ffff */
[----:B------:R-:W-:Y:S05]  /*9080*/  BRA `(.L_x_188) ;  /* 0xffffffa4009c7947 */ /* 0x000fea000383ffff */
.L_x_60:
[----:B------:R-:W-:-:S07]  /*9090*/  MOV R0, UR4 ;  /* 0x0000000400007c02 */ /* 0x000fce0008000f00 */
.L_x_189:
[----:B-1----:R1:W2:Y:S02]  /*90a0*/  SYNCS.PHASECHK.TRANS64.TRYWAIT P0, [R0+URZ], R3 ;  /* 0x00000003000075a7 */ /* 0x0022a400080011ff */
[----:B--2---:R-:W-:Y:S05]  /*90b0*/  @!P0 NANOSLEEP.SYNCS 0x989680 ;  /* 0x009896800000895d */ /* 0x004fea0003900000 */
[----:B------:R-:W2:Y:S02]  /*90c0*/  @!P0 SYNCS.PHASECHK.TRANS64 P0, [R0+URZ], R3 ;  /* 0x00000003000085a7 */ /* 0x000ea400080010ff */
[----:B--2---:R-:W-:Y:S05]  /*90d0*/  @!P0 BRA `(.L_x_189) ;  /* 0xfffffffc00f08947 */ /* 0x004fea000383ffff */
[----:B------:R-:W-:Y:S05]  /*90e0*/  BRA `(.L_x_190) ;  /* 0xffffffa400a87947 */ /* 0x000fea000383ffff */
.L_x_61:
[----:B------:R-:W-:-:S07]  /*90f0*/  MOV R0, UR4 ;  /* 0x0000000400007c02 */ /* 0x000fce0008000f00 */
.L_x_191:
[----:B-1----:R1:W2:Y:S02]  /*9100*/  SYNCS.PHASECHK.TRANS64.TRYWAIT P0, [R0+URZ], R3 ;  /* 0x00000003000075a7 */ /* 0x0022a400080011ff */
[----:B--2---:R-:W-:Y:S05]  /*9110*/  @!P0 NANOSLEEP.SYNCS 0x989680 ;  /* 0x009896800000895d */ /* 0x004fea0003900000 */
[----:B------:R-:W2:Y:S02]  /*9120*/  @!P0 SYNCS.PHASECHK.TRANS64 P0, [R0+URZ], R3 ;  /* 0x00000003000085a7 */ /* 0x000ea400080010ff */
[----:B--2---:R-:W-:Y:S05]  /*9130*/  @!P0 BRA `(.L_x_191) ;  /* 0xfffffffc00f08947 */ /* 0x004fea000383ffff */
[----:B------:R-:W-:Y:S05]  /*9140*/  BRA `(.L_x_192) ;  /* 0xffffffa400b47947 */ /* 0x000fea000383ffff */
.L_x_62:
[----:B------:R-:W-:-:S07]  /*9150*/  MOV R0, UR4 ;  /* 0x0000000400007c02 */ /* 0x000fce0008000f00 */
.L_x_193:
[----:B-1----:R1:W2:Y:S02]  /*9160*/  SYNCS.PHASECHK.TRANS64.TRYWAIT P0, [R0+URZ], R3 ;  /* 0x00000003000075a7 */ /* 0x0022a400080011ff */
[----:B--2---:R-:W-:Y:S05]  /*9170*/  @!P0 NANOSLEEP.SYNCS 0x989680 ;  /* 0x009896800000895d */ /* 0x004fea0003900000 */
[----:B------:R-:W2:Y:S02]  /*9180*/  @!P0 SYNCS.PHASECHK.TRANS64 P0, [R0+URZ], R3 ;  /* 0x00000003000085a7 */ /* 0x000ea400080010ff */
[----:B--2---:R-:W-:Y:S05]  /*9190*/  @!P0 BRA `(.L_x_193) ;  /* 0xfffffffc00f08947 */ /* 0x004fea000383ffff */
[----:B------:R-:W-:Y:S05]  /*91a0*/  BRA `(.L_x_194) ;  /* 0xffffffa400c07947 */ /* 0x000fea000383ffff */
.L_x_63:
[----:B------:R-:W-:-:S07]  /*91b0*/  MOV R0, UR4 ;  /* 0x0000000400007c02 */ /* 0x000fce0008000f00 */
.L_x_195:
[----:B-1----:R1:W2:Y:S02]  /*91c0*/  SYNCS.PHASECHK.TRANS64.TRYWAIT P0, [R0+URZ], R3 ;  /* 0x00000003000075a7 */ /* 0x0022a400080011ff */
[----:B--2---:R-:W-:Y:S05]  /*91d0*/  @!P0 NANOSLEEP.SYNCS 0x989680 ;  /* 0x009896800000895d */ /* 0x004fea0003900000 */
[----:B------:R-:W2:Y:S02]  /*91e0*/  @!P0 SYNCS.PHASECHK.TRANS64 P0, [R0+URZ], R3 ;  /* 0x00000003000085a7 */ /* 0x000ea400080010ff */
[----:B--2---:R-:W-:Y:S05]  /*91f0*/  @!P0 BRA `(.L_x_195) ;  /* 0xfffffffc00f08947 */ /* 0x004fea000383ffff */
[----:B------:R-:W-:Y:S05]  /*9200*/  BRA `(.L_x_196) ;  /* 0xffffffa400cc7947 */ /* 0x000fea000383ffff */
.L_x_64:
[----:B------:R-:W-:-:S07]  /*9210*/  MOV R0, UR4 ;  /* 0x0000000400007c02 */ /* 0x000fce0008000f00 */
.L_x_197:
[----:B-1----:R1:W2:Y:S02]  /*9220*/  SYNCS.PHASECHK.TRANS64.TRYWAIT P0, [R0+URZ], R3 ;  /* 0x00000003000075a7 */ /* 0x0022a400080011ff */
[----:B--2---:R-:W-:Y:S05]  /*9230*/  @!P0 NANOSLEEP.SYNCS 0x989680 ;  /* 0x009896800000895d */ /* 0x004fea0003900000 */
[----:B------:R-:W2:Y:S02]  /*9240*/  @!P0 SYNCS.PHASECHK.TRANS64 P0, [R0+URZ], R3 ;  /* 0x00000003000085a7 */ /* 0x000ea400080010ff */
[----:B--2---:R-:W-:Y:S05]  /*9250*/  @!P0 BRA `(.L_x_197) ;  /* 0xfffffffc00f08947 */ /* 0x004fea000383ffff */
[----:B------:R-:W-:Y:S05]  /*9260*/  BRA `(.L_x_198) ;  /* 0xffffffa400d87947 */ /* 0x000fea000383ffff */
.L_x_65:
[----:B------:R-:W-:-:S07]  /*9270*/  MOV R0, UR4 ;  /* 0x0000000400007c02 */ /* 0x000fce0008000f00 */
.L_x_199:
[----:B-1----:R1:W2:Y:S02]  /*9280*/  SYNCS.PHASECHK.TRANS64.TRYWAIT P0, [R0+URZ], R3 ;  /* 0x00000003000075a7 */ /* 0x0022a400080011ff */
[----:B--2---:R-:W-:Y:S05]  /*9290*/  @!P0 NANOSLEEP.SYNCS 0x989680 ;  /* 0x009896800000895d */ /* 0x004fea0003900000 */
[----:B------:R-:W2:Y:S02]  /*92a0*/  @!P0 SYNCS.PHASECHK.TRANS64 P0, [R0+URZ], R3 ;  /* 0x00000003000085a7 */ /* 0x000ea400080010ff */
[----:B--2---:R-:W-:Y:S05]  /*92b0*/  @!P0 BRA `(.L_x_199) ;  /* 0xfffffffc00f08947 */ /* 0x004fea000383ffff */
[----:B------:R-:W-:Y:S05]  /*92c0*/  BRA `(.L_x_200) ;  /* 0xffffffa400e47947 */ /* 0x000fea000383ffff */
.L_x_66:
[----:B------:R-:W-:-:S07]  /*92d0*/  MOV R0, UR4 ;  /* 0x0000000400007c02 */ /* 0x000fce0008000f00 */
.L_x_201:
[----:B-1----:R1:W2:Y:S02]  /*92e0*/  SYNCS.PHASECHK.TRANS64.TRYWAIT P0, [R0+URZ], R3 ;  /* 0x00000003000075a7 */ /* 0x0022a400080011ff */
[----:B--2---:R-:W-:Y:S05]  /*92f0*/  @!P0 NANOSLEEP.SYNCS 0x989680 ;  /* 0x009896800000895d */ /* 0x004fea0003900000 */
[----:B------:R-:W2:Y:S02]  /*9300*/  @!P0 SYNCS.PHASECHK.TRANS64 P0, [R0+URZ], R3 ;  /* 0x00000003000085a7 */ /* 0x000ea400080010ff */
[----:B--2---:R-:W-:Y:S05]  /*9310*/  @!P0 BRA `(.L_x_201) ;  /* 0xfffffffc00f08947 */ /* 0x004fea000383ffff */
[----:B------:R-:W-:Y:S05]  /*9320*/  BRA `(.L_x_202) ;  /* 0xffffffa400f07947 */ /* 0x000fea000383ffff */
.L_x_67:
[----:B------:R-:W-:-:S07]  /*9330*/  MOV R0, UR4 ;  /* 0x0000000400007c02 */ /* 0x000fce0008000f00 */
.L_x_203:
[----:B-1----:R1:W2:Y:S02]  /*9340*/  SYNCS.PHASECHK.TRANS64.TRYWAIT P0, [R0+URZ], R3 ;  /* 0x00000003000075a7 */ /* 0x0022a400080011ff */
[----:B--2---:R-:W-:Y:S05]  /*9350*/  @!P0 NANOSLEEP.SYNCS 0x989680 ;  /* 0x009896800000895d */ /* 0x004fea0003900000 */
[----:B------:R-:W2:Y:S02]  /*9360*/  @!P0 SYNCS.PHASECHK.TRANS64 P0, [R0+URZ], R3 ;  /* 0x00000003000085a7 */ /* 0x000ea400080010ff */
[----:B--2---:R-:W-:Y:S05]  /*9370*/  @!P0 BRA `(.L_x_203) ;  /* 0xfffffffc00f08947 */ /* 0x004fea000383ffff */
[----:B------:R-:W-:Y:S05]  /*9380*/  BRA `(.L_x_204) ;  /* 0xffffffa400fc7947 */ /* 0x000fea000383ffff */
.L_x_68:
[----:B------:R-:W-:-:S07]  /*9390*/  MOV R0, UR4 ;  /* 0x0000000400007c02 */ /* 0x000fce0008000f00 */
.L_x_205:
[----:B-1----:R1:W2:Y:S02]  /*93a0*/  SYNCS.PHASECHK.TRANS64.TRYWAIT P0, [R0+URZ], R3 ;  /* 0x00000003000075a7 */ /* 0x0022a400080011ff */
[----:B--2---:R-:W-:Y:S05]  /*93b0*/  @!P0 NANOSLEEP.SYNCS 0x989680 ;  /* 0x009896800000895d */ /* 0x004fea0003900000 */
[----:B------:R-:W2:Y:S02]  /*93c0*/  @!P0 SYNCS.PHASECHK.TRANS64 P0, [R0+URZ], R3 ;  /* 0x00000003000085a7 */ /* 0x000ea400080010ff */
[----:B--2---:R-:W-:Y:S05]  /*93d0*/  @!P0 BRA `(.L_x_205) ;  /* 0xfffffffc00f08947 */ /* 0x004fea000383ffff */
[----:B------:R-:W-:Y:S05]  /*93e0*/  BRA `(.L_x_206) ;  /* 0xffffffa800087947 */ /* 0x000fea000383ffff */
.L_x_69:
[----:B------:R-:W-:-:S07]  /*93f0*/  MOV R0, UR4 ;  /* 0x0000000400007c02 */ /* 0x000fce0008000f00 */
.L_x_207:
[----:B-1----:R1:W2:Y:S02]  /*9400*/  SYNCS.PHASECHK.TRANS64.TRYWAIT P0, [R0+URZ], R3 ;  /* 0x00000003000075a7 */ /* 0x0022a400080011ff */
[----:B--2---:R-:W-:Y:S05]  /*9410*/  @!P0 NANOSLEEP.SYNCS 0x989680 ;  /* 0x009896800000895d */ /* 0x004fea0003900000 */
[----:B------:R-:W2:Y:S02]  /*9420*/  @!P0 SYNCS.PHASECHK.TRANS64 P0, [R0+URZ], R3 ;  /* 0x00000003000085a7 */ /* 0x000ea400080010ff */
[----:B--2---:R-:W-:Y:S05]  /*9430*/  @!P0 BRA `(.L_x_207) ;  /* 0xfffffffc00f08947 */ /* 0x004fea000383ffff */
[----:B------:R-:W-:Y:S05]  /*9440*/  BRA `(.L_x_208) ;  /* 0xffffffa800147947 */ /* 0x000fea000383ffff */
.L_x_70:
[----:B------:R-:W-:-:S07]  /*9450*/  MOV R0, UR4 ;  /* 0x0000000400007c02 */ /* 0x000fce0008000f00 */
.L_x_209:
[----:B-1----:R1:W2:Y:S02]  /*9460*/  SYNCS.PHASECHK.TRANS64.TRYWAIT P0, [R0+URZ], R3 ;  /* 0x00000003000075a7 */ /* 0x0022a400080011ff */
[----:B--2---:R-:W-:Y:S05]  /*9470*/  @!P0 NANOSLEEP.SYNCS 0x989680 ;  /* 0x009896800000895d */ /* 0x004fea0003900000 */
[----:B------:R-:W2:Y:S02]  /*9480*/  @!P0 SYNCS.PHASECHK.TRANS64 P0, [R0+URZ], R3 ;  /* 0x00000003000085a7 */ /* 0x000ea400080010ff */
[----:B--2---:R-:W-:Y:S05]  /*9490*/  @!P0 BRA `(.L_x_209) ;  /* 0xfffffffc00f08947 */ /* 0x004fea000383ffff */
[----:B------:R-:W-:Y:S05]  /*94a0*/  BRA `(.L_x_210) ;  /* 0xffffffa800207947 */ /* 0x000fea000383ffff */
.L_x_71:
[----:B------:R-:W-:-:S07]  /*94b0*/  MOV R0, UR4 ;  /* 0x0000000400007c02 */ /* 0x000fce0008000f00 */
.L_x_211:
[----:B-1----:R1:W2:Y:S02]  /*94c0*/  SYNCS.PHASECHK.TRANS64.TRYWAIT P0, [R0+URZ], R3 ;  /* 0x00000003000075a7 */ /* 0x0022a400080011ff */
[----:B--2---:R-:W-:Y:S05]  /*94d0*/  @!P0 NANOSLEEP.SYNCS 0x989680 ;  /* 0x009896800000895d */ /* 0x004fea0003900000 */
[----:B------:R-:W2:Y:S02]  /*94e0*/  @!P0 SYNCS.PHASECHK.TRANS64 P0, [R0+URZ], R3 ;  /* 0x00000003000085a7 */ /* 0x000ea400080010ff */
[----:B--2---:R-:W-:Y:S05]  /*94f0*/  @!P0 BRA `(.L_x_211) ;  /* 0xfffffffc00f08947 */ /* 0x004fea000383ffff */
[----:B------:R-:W-:Y:S05]  /*9500*/  BRA `(.L_x_212) ;  /* 0xffffffa8002c7947 */ /* 0x000fea000383ffff */
.L_x_72:
[----:B------:R-:W-:-:S07]  /*9510*/  MOV R0, UR4 ;  /* 0x0000000400007c02 */ /* 0x000fce0008000f00 */
.L_x_213:
[----:B-1----:R1:W2:Y:S02]  /*9520*/  SYNCS.PHASECHK.TRANS64.TRYWAIT P0, [R0+URZ], R3 ;  /* 0x00000003000075a7 */ /* 0x0022a400080011ff */
[----:B--2---:R-:W-:Y:S05]  /*9530*/  @!P0 NANOSLEEP.SYNCS 0x989680 ;  /* 0x009896800000895d */ /* 0x004fea0003900000 */
[----:B------:R-:W2:Y:S02]  /*9540*/  @!P0 SYNCS.PHASECHK.TRANS64 P0, [R0+URZ], R3 ;  /* 0x00000003000085a7 */ /* 0x000ea400080010ff */
[----:B--2---:R-:W-:Y:S05]  /*9550*/  @!P0 BRA `(.L_x_213) ;  /* 0xfffffffc00f08947 */ /* 0x004fea000383ffff */
[----:B------:R-:W-:Y:S05]  /*9560*/  BRA `(.L_x_214) ;  /* 0xffffffa800387947 */ /* 0x000fea000383ffff */
.L_x_73:
[----:B------:R-:W-:-:S07]  /*9570*/  MOV R0, UR4 ;  /* 0x0000000400007c02 */ /* 0x000fce0008000f00 */
.L_x_215:
[----:B-1----:R1:W2:Y:S02]  /*9580*/  SYNCS.PHASECHK.TRANS64.TRYWAIT P0, [R0+URZ], R3 ;  /* 0x00000003000075a7 */ /* 0x0022a400080011ff */
[----:B--2---:R-:W-:Y:S05]  /*9590*/  @!P0 NANOSLEEP.SYNCS 0x989680 ;  /* 0x009896800000895d */ /* 0x004fea0003900000 */
[----:B------:R-:W2:Y:S02]  /*95a0*/  @!P0 SYNCS.PHASECHK.TRANS64 P0, [R0+URZ], R3 ;  /* 0x00000003000085a7 */ /* 0x000ea400080010ff */
[----:B--2---:R-:W-:Y:S05]  /*95b0*/  @!P0 BRA `(.L_x_215) ;  /* 0xfffffffc00f08947 */ /* 0x004fea000383ffff */
[----:B------:R-:W-:Y:S05]  /*95c0*/  BRA `(.L_x_216) ;  /* 0xffffffa800447947 */ /* 0x000fea000383ffff */
.L_x_74:
[----:B------:R-:W-:-:S07]  /*95d0*/  MOV R0, UR4 ;  /* 0x0000000400007c02 */ /* 0x000fce0008000f00 */
.L_x_217:
[----:B-1----:R1:W2:Y:S02]  /*95e0*/  SYNCS.PHASECHK.TRANS64.TRYWAIT P0, [R0+URZ], R3 ;  /* 0x00000003000075a7 */ /* 0x0022a400080011ff */
[----:B--2---:R-:W-:Y:S05]  /*95f0*/  @!P0 NANOSLEEP.SYNCS 0x989680 ;  /* 0x009896800000895d */ /* 0x004fea0003900000 */
[----:B------:R-:W2:Y:S02]  /*9600*/  @!P0 SYNCS.PHASECHK.TRANS64 P0, [R0+URZ], R3 ;  /* 0x00000003000085a7 */ /* 0x000ea400080010ff */
[----:B--2---:R-:W-:Y:S05]  /*9610*/  @!P0 BRA `(.L_x_217) ;  /* 0xfffffffc00f08947 */ /* 0x004fea000383ffff */
[----:B------:R-:W-:Y:S05]  /*9620*/  BRA `(.L_x_218) ;  /* 0xffffffa800507947 */ /* 0x000fea000383ffff */
.L_x_75:
[----:B------:R-:W-:-:S07]  /*9630*/  MOV R0, UR4 ;  /* 0x0000000400007c02 */ /* 0x000fce0008000f00 */
.L_x_219:
[----:B-1----:R1:W2:Y:S02]  /*9640*/  SYNCS.PHASECHK.TRANS64.TRYWAIT P0, [R0+URZ], R3 ;  /* 0x00000003000075a7 */ /* 0x0022a400080011ff */
[----:B--2---:R-:W-:Y:S05]  /*9650*/  @!P0 NANOSLEEP.SYNCS 0x989680 ;  /* 0x009896800000895d */ /* 0x004fea0003900000 */
[----:B------:R-:W2:Y:S02]  /*9660*/  @!P0 SYNCS.PHASECHK.TRANS64 P0, [R0+URZ], R3 ;  /* 0x00000003000085a7 */ /* 0x000ea400080010ff */
[----:B--2---:R-:W-:Y:S05]  /*9670*/  @!P0 BRA `(.L_x_219) ;  /* 0xfffffffc00f08947 */ /* 0x004fea000383ffff */
[----:B------:R-:W-:Y:S05]  /*9680*/  BRA `(.L_x_220) ;  /* 0xffffffa8005c7947 */ /* 0x000fea000383ffff */
.L_x_76:
[----:B------:R-:W-:-:S07]  /*9690*/  MOV R0, UR4 ;  /* 0x0000000400007c02 */ /* 0x000fce0008000f00 */
.L_x_221:
[----:B-1----:R1:W2:Y:S02]  /*96a0*/  SYNCS.PHASECHK.TRANS64.TRYWAIT P0, [R0+URZ], R3 ;  /* 0x00000003000075a7 */ /* 0x0022a400080011ff */
[----:B--2---:R-:W-:Y:S05]  /*96b0*/  @!P0 NANOSLEEP.SYNCS 0x989680 ;  /* 0x009896800000895d */ /* 0x004fea0003900000 */
[----:B------:R-:W2:Y:S02]  /*96c0*/  @!P0 SYNCS.PHASECHK.TRANS64 P0, [R0+URZ], R3 ;  /* 0x00000003000085a7 */ /* 0x000ea400080010ff */
[----:B--2---:R-:W-:Y:S05]  /*96d0*/  @!P0 BRA `(.L_x_221) ;  /* 0xfffffffc00f08947 */ /* 0x004fea000383ffff */
[----:B------:R-:W-:Y:S05]  /*96e0*/  BRA `(.L_x_222) ;  /* 0xffffffa800687947 */ /* 0x000fea000383ffff */
.L_x_77:
[----:B------:R-:W-:-:S07]  /*96f0*/  MOV R0, UR4 ;  /* 0x0000000400007c02 */ /* 0x000fce0008000f00 */
.L_x_223:
[----:B-1----:R1:W2:Y:S02]  /*9700*/  SYNCS.PHASECHK.TRANS64.TRYWAIT P0, [R0+URZ], R3 ;  /* 0x00000003000075a7 */ /* 0x0022a400080011ff */
[----:B--2---:R-:W-:Y:S05]  /*9710*/  @!P0 NANOSLEEP.SYNCS 0x989680 ;  /* 0x009896800000895d */ /* 0x004fea0003900000 */
[----:B------:R-:W2:Y:S02]  /*9720*/  @!P0 SYNCS.PHASECHK.TRANS64 P0, [R0+URZ], R3 ;  /* 0x00000003000085a7 */ /* 0x000ea400080010ff */
[----:B--2---:R-:W-:Y:S05]  /*9730*/  @!P0 BRA `(.L_x_223) ;  /* 0xfffffffc00f08947 */ /* 0x004fea000383ffff */
[----:B------:R-:W-:Y:S05]  /*9740*/  BRA `(.L_x_224) ;  /* 0xffffffa800747947 */ /* 0x000fea000383ffff */
.L_x_78:
[----:B------:R-:W-:-:S07]  /*9750*/  MOV R0, UR4 ;  /* 0x0000000400007c02 */ /* 0x000fce0008000f00 */
.L_x_225:
[----:B-1----:R1:W2:Y:S02]  /*9760*/  SYNCS.PHASECHK.TRANS64.TRYWAIT P0, [R0+URZ], R3 ;  /* 0x00000003000075a7 */ /* 0x0022a400080011ff */
[----:B--2---:R-:W-:Y:S05]  /*9770*/  @!P0 NANOSLEEP.SYNCS 0x989680 ;  /* 0x009896800000895d */ /* 0x004fea0003900000 */
[----:B------:R-:W2:Y:S02]  /*9780*/  @!P0 SYNCS.PHASECHK.TRANS64 P0, [R0+URZ], R3 ;  /* 0x00000003000085a7 */ /* 0x000ea400080010ff */
[----:B--2---:R-:W-:Y:S05]  /*9790*/  @!P0 BRA `(.L_x_225) ;  /* 0xfffffffc00f08947 */ /* 0x004fea000383ffff */
[----:B------:R-:W-:Y:S05]  /*97a0*/  BRA `(.L_x_226) ;  /* 0xffffffa800807947 */ /* 0x000fea000383ffff */
.L_x_79:
[----:B------:R-:W-:-:S07]  /*97b0*/  MOV R0, UR4 ;  /* 0x0000000400007c02 */ /* 0x000fce0008000f00 */
.L_x_227:
[----:B-1----:R1:W2:Y:S02]  /*97c0*/  SYNCS.PHASECHK.TRANS64.TRYWAIT P0, [R0+URZ], R3 ;  /* 0x00000003000075a7 */ /* 0x0022a400080011ff */
[----:B--2---:R-:W-:Y:S05]  /*97d0*/  @!P0 NANOSLEEP.SYNCS 0x989680 ;  /* 0x009896800000895d */ /* 0x004fea0003900000 */
[----:B------:R-:W2:Y:S02]  /*97e0*/  @!P0 SYNCS.PHASECHK.TRANS64 P0, [R0+URZ], R3 ;  /* 0x00000003000085a7 */ /* 0x000ea400080010ff */
[----:B--2---:R-:W-:Y:S05]  /*97f0*/  @!P0 BRA `(.L_x_227) ;  /* 0xfffffffc00f08947 */ /* 0x004fea000383ffff */
[----:B------:R-:W-:Y:S05]  /*9800*/  BRA `(.L_x_228) ;  /* 0xffffffa8008c7947 */ /* 0x000fea000383ffff */
.L_x_80:
[----:B------:R-:W-:-:S07]  /*9810*/  MOV R0, UR4 ;  /* 0x0000000400007c02 */ /* 0x000fce0008000f00 */
.L_x_229:
[----:B-1----:R1:W2:Y:S02]  /*9820*/  SYNCS.PHASECHK.TRANS64.TRYWAIT P0, [R0+URZ], R3 ;  /* 0x00000003000075a7 */ /* 0x0022a400080011ff */
[----:B--2---:R-:W-:Y:S05]  /*9830*/  @!P0 NANOSLEEP.SYNCS 0x989680 ;  /* 0x009896800000895d */ /* 0x004fea0003900000 */
[----:B------:R-:W2:Y:S02]  /*9840*/  @!P0 SYNCS.PHASECHK.TRANS64 P0, [R0+URZ], R3 ;  /* 0x00000003000085a7 */ /* 0x000ea400080010ff */
[----:B--2---:R-:W-:Y:S05]  /*9850*/  @!P0 BRA `(.L_x_229) ;  /* 0xfffffffc00f08947 */ /* 0x004fea000383ffff */
[----:B------:R-:W-:Y:S05]  /*9860*/  BRA `(.L_x_230) ;  /* 0xffffffa800987947 */ /* 0x000fea000383ffff */
.L_x_81:
[----:B------:R-:W-:-:S07]  /*9870*/  MOV R0, UR4 ;  /* 0x0000000400007c02 */ /* 0x000fce0008000f00 */
.L_x_231:
[----:B-1----:R1:W2:Y:S02]  /*9880*/  SYNCS.PHASECHK.TRANS64.TRYWAIT P0, [R0+URZ], R3 ;  /* 0x00000003000075a7 */ /* 0x0022a400080011ff */
[----:B--2---:R-:W-:Y:S05]  /*9890*/  @!P0 NANOSLEEP.SYNCS 0x989680 ;  /* 0x009896800000895d */ /* 0x004fea0003900000 */
[----:B------:R-:W2:Y:S02]  /*98a0*/  @!P0 SYNCS.PHASECHK.TRANS64 P0, [R0+URZ], R3 ;  /* 0x00000003000085a7 */ /* 0x000ea400080010ff */
[----:B--2---:R-:W-:Y:S05]  /*98b0*/  @!P0 BRA `(.L_x_231) ;  /* 0xfffffffc00f08947 */ /* 0x004fea000383ffff */
[----:B------:R-:W-:Y:S05]  /*98c0*/  BRA `(.L_x_232) ;  /* 0xffffffa800a47947 */ /* 0x000fea000383ffff */
.L_x_82:
[----:B------:R-:W-:-:S07]  /*98d0*/  MOV R0, UR4 ;  /* 0x0000000400007c02 */ /* 0x000fce0008000f00 */
.L_x_233:
[----:B-1----:R1:W2:Y:S02]  /*98e0*/  SYNCS.PHASECHK.TRANS64.TRYWAIT P0, [R0+URZ], R3 ;  /* 0x00000003000075a7 */ /* 0x0022a400080011ff */
[----:B--2---:R-:W-:Y:S05]  /*98f0*/  @!P0 NANOSLEEP.SYNCS 0x989680 ;  /* 0x009896800000895d */ /* 0x004fea0003900000 */
[----:B------:R-:W2:Y:S02]  /*9900*/  @!P0 SYNCS.PHASECHK.TRANS64 P0, [R0+URZ], R3 ;  /* 0x00000003000085a7 */ /* 0x000ea400080010ff */
[----:B--2---:R-:W-:Y:S05]  /*9910*/  @!P0 BRA `(.L_x_233) ;  /* 0xfffffffc00f08947 */ /* 0x004fea000383ffff */
[----:B------:R-:W-:Y:S05]  /*9920*/  BRA `(.L_x_234) ;  /* 0xffffffa800b07947 */ /* 0x000fea000383ffff */
.L_x_83:
[----:B------:R-:W-:-:S07]  /*9930*/  MOV R0, UR4 ;  /* 0x0000000400007c02 */ /* 0x000fce0008000f00 */
.L_x_235:
[----:B-1----:R1:W2:Y:S02]  /*9940*/  SYNCS.PHASECHK.TRANS64.TRYWAIT P0, [R0+URZ], R3 ;  /* 0x00000003000075a7 */ /* 0x0022a400080011ff */
[----:B--2---:R-:W-:Y:S05]  /*9950*/  @!P0 NANOSLEEP.SYNCS 0x989680 ;  /* 0x009896800000895d */ /* 0x004fea0003900000 */
[----:B------:R-:W2:Y:S02]  /*9960*/  @!P0 SYNCS.PHASECHK.TRANS64 P0, [R0+URZ], R3 ;  /* 0x00000003000085a7 */ /* 0x000ea400080010ff */
[----:B--2---:R-:W-:Y:S05]  /*9970*/  @!P0 BRA `(.L_x_235) ;  /* 0xfffffffc00f08947 */ /* 0x004fea000383ffff */
[----:B------:R-:W-:Y:S05]  /*9980*/  BRA `(.L_x_236) ;  /* 0xffffffa800bc7947 */ /* 0x000fea000383ffff */
.L_x_84:
[----:B------:R-:W-:-:S07]  /*9990*/  MOV R0, UR4 ;  /* 0x0000000400007c02 */ /* 0x000fce0008000f00 */
.L_x_237:
[----:B-1----:R1:W2:Y:S02]  /*99a0*/  SYNCS.PHASECHK.TRANS64.TRYWAIT P0, [R0+URZ], R3 ;  /* 0x00000003000075a7 */ /* 0x0022a400080011ff */
[----:B--2---:R-:W-:Y:S05]  /*99b0*/  @!P0 NANOSLEEP.SYNCS 0x989680 ;  /* 0x009896800000895d */ /* 0x004fea0003900000 */
[----:B------:R-:W2:Y:S02]  /*99c0*/  @!P0 SYNCS.PHASECHK.TRANS64 P0, [R0+URZ], R3 ;  /* 0x00000003000085a7 */ /* 0x000ea400080010ff */
[----:B--2---:R-:W-:Y:S05]  /*99d0*/  @!P0 BRA `(.L_x_237) ;  /* 0xfffffffc00f08947 */ /* 0x004fea000383ffff */
[----:B------:R-:W-:Y:S05]  /*99e0*/  BRA `(.L_x_238) ;  /* 0xffffffa800c87947 */ /* 0x000fea000383ffff */
.L_x_85:
[----:B------:R-:W-:-:S07]  /*99f0*/  MOV R0, UR4 ;  /* 0x0000000400007c02 */ /* 0x000fce0008000f00 */
.L_x_239:
[----:B-1----:R1:W2:Y:S02]  /*9a00*/  SYNCS.PHASECHK.TRANS64.TRYWAIT P0, [R0+URZ], R3 ;  /* 0x00000003000075a7 */ /* 0x0022a400080011ff */
[----:B--2---:R-:W-:Y:S05]  /*9a10*/  @!P0 NANOSLEEP.SYNCS 0x989680 ;  /* 0x009896800000895d */ /* 0x004fea0003900000 */
[----:B------:R-:W2:Y:S02]  /*9a20*/  @!P0 SYNCS.PHASECHK.TRANS64 P0, [R0+URZ], R3 ;  /* 0x00000003000085a7 */ /* 0x000ea400080010ff */
[----:B--2---:R-:W-:Y:S05]  /*9a30*/  @!P0 BRA `(.L_x_239) ;  /* 0xfffffffc00f08947 */ /* 0x004fea000383ffff */
[----:B------:R-:W-:Y:S05]  /*9a40*/  BRA `(.L_x_240) ;  /* 0xffffffa800d47947 */ /* 0x000fea000383ffff */
.L_x_86:
[----:B------:R-:W-:-:S07]  /*9a50*/  MOV R0, UR4 ;  /* 0x0000000400007c02 */ /* 0x000fce0008000f00 */
.L_x_241:
[----:B-1----:R1:W2:Y:S02]  /*9a60*/  SYNCS.PHASECHK.TRANS64.TRYWAIT P0, [R0+URZ], R3 ;  /* 0x00000003000075a7 */ /* 0x0022a400080011ff */
[----:B--2---:R-:W-:Y:S05]  /*9a70*/  @!P0 NANOSLEEP.SYNCS 0x989680 ;  /* 0x009896800000895d */ /* 0x004fea0003900000 */
[----:B------:R-:W2:Y:S02]  /*9a80*/  @!P0 SYNCS.PHASECHK.TRANS64 P0, [R0+URZ], R3 ;  /* 0x00000003000085a7 */ /* 0x000ea400080010ff */
[----:B--2---:R-:W-:Y:S05]  /*9a90*/  @!P0 BRA `(.L_x_241) ;  /* 0xfffffffc00f08947 */ /* 0x004fea000383ffff */
[----:B------:R-:W-:Y:S05]  /*9aa0*/  BRA `(.L_x_242) ;  /* 0xffffffa800e07947 */ /* 0x000fea000383ffff */
.L_x_87:
[----:B------:R-:W-:-:S07]  /*9ab0*/  MOV R0, UR4 ;  /* 0x0000000400007c02 */ /* 0x000fce0008000f00 */
.L_x_243:
[----:B-1----:R1:W2:Y:S02]  /*9ac0*/  SYNCS.PHASECHK.TRANS64.TRYWAIT P0, [R0+URZ], R3 ;  /* 0x00000003000075a7 */ /* 0x0022a400080011ff */
[----:B--2---:R-:W-:Y:S05]  /*9ad0*/  @!P0 NANOSLEEP.SYNCS 0x989680 ;  /* 0x009896800000895d */ /* 0x004fea0003900000 */
[----:B------:R-:W2:Y:S02]  /*9ae0*/  @!P0 SYNCS.PHASECHK.TRANS64 P0, [R0+URZ], R3 ;  /* 0x00000003000085a7 */ /* 0x000ea400080010ff */
[----:B--2---:R-:W-:Y:S05]  /*9af0*/  @!P0 BRA `(.L_x_243) ;  /* 0xfffffffc00f08947 */ /* 0x004fea000383ffff */
[----:B------:R-:W-:Y:S05]  /*9b00*/  BRA `(.L_x_244) ;  /* 0xffffffa800ec7947 */ /* 0x000fea000383ffff */
.L_x_88:
[----:B------:R-:W-:-:S07]  /*9b10*/  MOV R0, UR4 ;  /* 0x0000000400007c02 */ /* 0x000fce0008000f00 */
.L_x_245:
[----:B-1----:R1:W2:Y:S02]  /*9b20*/  SYNCS.PHASECHK.TRANS64.TRYWAIT P0, [R0+URZ], R3 ;  /* 0x00000003000075a7 */ /* 0x0022a400080011ff */
[----:B--2---:R-:W-:Y:S05]  /*9b30*/  @!P0 NANOSLEEP.SYNCS 0x989680 ;  /* 0x009896800000895d */ /* 0x004fea0003900000 */
[----:B------:R-:W2:Y:S02]  /*9b40*/  @!P0 SYNCS.PHASECHK.TRANS64 P0, [R0+URZ], R3 ;  /* 0x00000003000085a7 */ /* 0x000ea400080010ff */
[----:B--2---:R-:W-:Y:S05]  /*9b50*/  @!P0 BRA `(.L_x_245) ;  /* 0xfffffffc00f08947 */ /* 0x004fea000383ffff */
[----:B------:R-:W-:Y:S05]  /*9b60*/  BRA `(.L_x_246) ;  /* 0xffffffa800f87947 */ /* 0x000fea000383ffff */
.L_x_89:
[----:B------:R-:W-:-:S07]  /*9b70*/  MOV R0, UR4 ;  /* 0x0000000400007c02 */ /* 0x000fce0008000f00 */
.L_x_247:
[----:B-1----:R1:W2:Y:S02]  /*9b80*/  SYNCS.PHASECHK.TRANS64.TRYWAIT P0, [R0+URZ], R3 ;  /* 0x00000003000075a7 */ /* 0x0022a400080011ff */
[----:B--2---:R-:W-:Y:S05]  /*9b90*/  @!P0 NANOSLEEP.SYNCS 0x989680 ;  /* 0x009896800000895d */ /* 0x004fea0003900000 */
[----:B------:R-:W2:Y:S02]  /*9ba0*/  @!P0 SYNCS.PHASECHK.TRANS64 P0, [R0+URZ], R3 ;  /* 0x00000003000085a7 */ /* 0x000ea400080010ff */
[----:B--2---:R-:W-:Y:S05]  /*9bb0*/  @!P0 BRA `(.L_x_247) ;  /* 0xfffffffc00f08947 */ /* 0x004fea000383ffff */
[----:B------:R-:W-:Y:S05]  /*9bc0*/  BRA `(.L_x_248) ;  /* 0xffffffac00047947 */ /* 0x000fea000383ffff */
.L_x_90:
[----:B------:R-:W-:-:S07]  /*9bd0*/  MOV R0, UR4 ;  /* 0x0000000400007c02 */ /* 0x000fce0008000f00 */
.L_x_249:
[----:B-1----:R1:W2:Y:S02]  /*9be0*/  SYNCS.PHASECHK.TRANS64.TRYWAIT P0, [R0+URZ], R3 ;  /* 0x00000003000075a7 */ /* 0x0022a400080011ff */
[----:B--2---:R-:W-:Y:S05]  /*9bf0*/  @!P0 NANOSLEEP.SYNCS 0x989680 ;  /* 0x009896800000895d */ /* 0x004fea0003900000 */
[----:B------:R-:W2:Y:S02]  /*9c00*/  @!P0 SYNCS.PHASECHK.TRANS64 P0, [R0+URZ], R3 ;  /* 0x00000003000085a7 */ /* 0x000ea400080010ff */
[----:B--2---:R-:W-:Y:S05]  /*9c10*/  @!P0 BRA `(.L_x_249) ;  /* 0xfffffffc00f08947 */ /* 0x004fea000383ffff */
[----:B------:R-:W-:Y:S05]  /*9c20*/  BRA `(.L_x_250) ;  /* 0xffffffac00107947 */ /* 0x000fea000383ffff */
.L_x_91:
[----:B------:R-:W-:-:S07]  /*9c30*/  MOV R0, UR4 ;  /* 0x0000000400007c02 */ /* 0x000fce0008000f00 */
.L_x_251:
[----:B-1----:R1:W2:Y:S02]  /*9c40*/  SYNCS.PHASECHK.TRANS64.TRYWAIT P0, [R0+URZ], R3 ;  /* 0x00000003000075a7 */ /* 0x0022a400080011ff */
[----:B--2---:R-:W-:Y:S05]  /*9c50*/  @!P0 NANOSLEEP.SYNCS 0x989680 ;  /* 0x009896800000895d */ /* 0x004fea0003900000 */
[----:B------:R-:W2:Y:S02]  /*9c60*/  @!P0 SYNCS.PHASECHK.TRANS64 P0, [R0+URZ], R3 ;  /* 0x00000003000085a7 */ /* 0x000ea400080010ff */
[----:B--2---:R-:W-:Y:S05]  /*9c70*/  @!P0 BRA `(.L_x_251) ;  /* 0xfffffffc00f08947 */ /* 0x004fea000383ffff */
[----:B------:R-:W-:Y:S05]  /*9c80*/  BRA `(.L_x_252) ;  /* 0xffffffac001c7947 */ /* 0x000fea000383ffff */
.L_x_92:
[----:B------:R-:W-:-:S07]  /*9c90*/  MOV R0, UR4 ;  /* 0x0000000400007c02 */ /* 0x000fce0008000f00 */
.L_x_253:
[----:B-1----:R1:W2:Y:S02]  /*9ca0*/  SYNCS.PHASECHK.TRANS64.TRYWAIT P0, [R0+URZ], R3 ;  /* 0x00000003000075a7 */ /* 0x0022a400080011ff */
[----:B--2---:R-:W-:Y:S05]  /*9cb0*/  @!P0 NANOSLEEP.SYNCS 0x989680 ;  /* 0x009896800000895d */ /* 0x004fea0003900000 */
[----:B------:R-:W2:Y:S02]  /*9cc0*/  @!P0 SYNCS.PHASECHK.TRANS64 P0, [R0+URZ], R3 ;  /* 0x00000003000085a7 */ /* 0x000ea400080010ff */
[----:B--2---:R-:W-:Y:S05]  /*9cd0*/  @!P0 BRA `(.L_x_253) ;  /* 0xfffffffc00f08947 */ /* 0x004fea000383ffff */
[----:B------:R-:W-:Y:S05]  /*9ce0*/  BRA `(.L_x_254) ;  /* 0xffffffac00287947 */ /* 0x000fea000383ffff */
.L_x_93:
[----:B------:R-:W-:-:S07]  /*9cf0*/  MOV R0, UR4 ;  /* 0x0000000400007c02 */ /* 0x000fce0008000f00 */
.L_x_255:
[----:B-1----:R1:W2:Y:S02]  /*9d00*/  SYNCS.PHASECHK.TRANS64.TRYWAIT P0, [R0+URZ], R3 ;  /* 0x00000003000075a7 */ /* 0x0022a400080011ff */
[----:B--2---:R-:W-:Y:S05]  /*9d10*/  @!P0 NANOSLEEP.SYNCS 0x989680 ;  /* 0x009896800000895d */ /* 0x004fea0003900000 */
[----:B------:R-:W2:Y:S02]  /*9d20*/  @!P0 SYNCS.PHASECHK.TRANS64 P0, [R0+URZ], R3 ;  /* 0x00000003000085a7 */ /* 0x000ea400080010ff */
[----:B--2---:R-:W-:Y:S05]  /*9d30*/  @!P0 BRA `(.L_x_255) ;  /* 0xfffffffc00f08947 */ /* 0x004fea000383ffff */
[----:B------:R-:W-:Y:S05]  /*9d40*/  BRA `(.L_x_256) ;  /* 0xffffffac00347947 */ /* 0x000fea000383ffff */
.L_x_94:
[----:B------:R-:W-:-:S07]  /*9d50*/  MOV R0, UR4 ;  /* 0x0000000400007c02 */ /* 0x000fce0008000f00 */
.L_x_257:
[----:B-1----:R1:W2:Y:S02]  /*9d60*/  SYNCS.PHASECHK.TRANS64.TRYWAIT P0, [R0+URZ], R3 ;  /* 0x00000003000075a7 */ /* 0x0022a400080011ff */
[----:B--2---:R-:W-:Y:S05]  /*9d70*/  @!P0 NANOSLEEP.SYNCS 0x989680 ;  /* 0x009896800000895d */ /* 0x004fea0003900000 */
[----:B------:R-:W2:Y:S02]  /*9d80*/  @!P0 SYNCS.PHASECHK.TRANS64 P0, [R0+URZ], R3 ;  /* 0x00000003000085a7 */ /* 0x000ea400080010ff */
[----:B--2---:R-:W-:Y:S05]  /*9d90*/  @!P0 BRA `(.L_x_257) ;  /* 0xfffffffc00f08947 */ /* 0x004fea000383ffff */
[----:B------:R-:W-:Y:S05]  /*9da0*/  BRA `(.L_x_258) ;  /* 0xffffffac00407947 */ /* 0x000fea000383ffff */
.L_x_95:
[----:B------:R-:W-:-:S07]  /*9db0*/  MOV R0, UR4 ;  /* 0x0000000400007c02 */ /* 0x000fce0008000f00 */
.L_x_259:
[----:B-1----:R1:W2:Y:S02]  /*9dc0*/  SYNCS.PHASECHK.TRANS64.TRYWAIT P0, [R0+URZ], R3 ;  /* 0x00000003000075a7 */ /* 0x0022a400080011ff */
[----:B--2---:R-:W-:Y:S05]  /*9dd0*/  @!P0 NANOSLEEP.SYNCS 0x989680 ;  /* 0x009896800000895d */ /* 0x004fea0003900000 */
[----:B------:R-:W2:Y:S02]  /*9de0*/  @!P0 SYNCS.PHASECHK.TRANS64 P0, [R0+URZ], R3 ;  /* 0x00000003000085a7 */ /* 0x000ea400080010ff */
[----:B--2---:R-:W-:Y:S05]  /*9df0*/  @!P0 BRA `(.L_x_259) ;  /* 0xfffffffc00f08947 */ /* 0x004fea000383ffff */
[----:B------:R-:W-:Y:S05]  /*9e00*/  BRA `(.L_x_260) ;  /* 0xffffffac004c7947 */ /* 0x000fea000383ffff */
.L_x_96:
[----:B------:R-:W-:-:S07]  /*9e10*/  MOV R0, UR4 ;  /* 0x0000000400007c02 */ /* 0x000fce0008000f00 */
.L_x_261:
[----:B-1----:R1:W2:Y:S02]  /*9e20*/  SYNCS.PHASECHK.TRANS64.TRYWAIT P0, [R0+URZ], R3 ;  /* 0x00000003000075a7 */ /* 0x0022a400080011ff */
[----:B--2---:R-:W-:Y:S05]  /*9e30*/  @!P0 NANOSLEEP.SYNCS 0x989680 ;  /* 0x009896800000895d */ /* 0x004fea0003900000 */
[----:B------:R-:W2:Y:S02]  /*9e40*/  @!P0 SYNCS.PHASECHK.TRANS64 P0, [R0+URZ], R3 ;  /* 0x00000003000085a7 */ /* 0x000ea400080010ff */
[----:B--2---:R-:W-:Y:S05]  /*9e50*/  @!P0 BRA `(.L_x_261) ;  /* 0xfffffffc00f08947 */ /* 0x004fea000383ffff */
[----:B------:R-:W-:Y:S05]  /*9e60*/  BRA `(.L_x_262) ;  /* 0xffffffac00587947 */ /* 0x000fea000383ffff */
.L_x_99:
[----:B--2---:R2:W3:Y:S02]  /*9e70*/  SYNCS.PHASECHK.TRANS64.TRYWAIT P0, [R2+URZ+0x3e0], R4 ;  /* 0x0003e004020075a7 */ /* 0x0044e400080011ff */
[----:B---3--:R-:W-:Y:S05]  /*9e80*/  @!P0 NANOSLEEP.SYNCS 0x989680 ;  /* 0x009896800000895d */ /* 0x008fea0003900000 */
[----:B------:R-:W3:Y:S02]  /*9e90*/  @!P0 SYNCS.PHASECHK.TRANS64 P0, [R2+URZ+0x3e0], R4 ;  /* 0x0003e004020085a7 */ /* 0x000ee400080010ff */
[----:B---3--:R-:W-:Y:S05]  /*9ea0*/  @!P0 BRA `(.L_x_99) ;  /* 0xfffffffc00f08947 */ /* 0x008fea000383ffff */
[----:B------:R-:W-:Y:S05]  /*9eb0*/  BRA `(.L_x_263) ;  /* 0xffffffac00b47947 */ /* 0x000fea000383ffff */
.L_x_100:
[----:B------:R-:W-:-:S07]  /*9ec0*/  MOV R2, UR5 ;  /* 0x0000000500027c02 */ /* 0x000fce0008000f00 */
.L_x_264:
[----:B--2---:R2:W3:Y:S02]  /*9ed0*/  SYNCS.PHASECHK.TRANS64.TRYWAIT P0, [R2+URZ+0x390], R5 ;  /* 0x00039005020075a7 */ /* 0x0044e400080011ff */
[----:B---3--:R-:W-:Y:S05]  /*9ee0*/  @!P0 NANOSLEEP.SYNCS 0x989680 ;  /* 0x009896800000895d */ /* 0x008fea0003900000 */
[----:B------:R-:W3:Y:S02]  /*9ef0*/  @!P0 SYNCS.PHASECHK.TRANS64 P0, [R2+URZ+0x390], R5 ;  /* 0x00039005020085a7 */ /* 0x000ee400080010ff */
[----:B---3--:R-:W-:Y:S05]  /*9f00*/  @!P0 BRA `(.L_x_264) ;  /* 0xfffffffc00f08947 */ /* 0x008fea000383ffff */
[----:B------:R-:W-:Y:S05]  /*9f10*/  BRA `(.L_x_265) ;  /* 0xffffffac00c47947 */ /* 0x000fea000383ffff */
.L_x_101:
[----:B--2---:R2:W3:Y:S02]  /*9f20*/  SYNCS.PHASECHK.TRANS64.TRYWAIT P1, [R2+URZ+0x380], R4 ;  /* 0x00038004020075a7 */ /* 0x0044e400080211ff */
[----:B---3--:R-:W-:Y:S05]  /*9f30*/  @!P1 NANOSLEEP.SYNCS 0x989680 ;  /* 0x009896800000995d */ /* 0x008fea0003900000 */
[----:B------:R-:W3:Y:S02]  /*9f40*/  @!P1 SYNCS.PHASECHK.TRANS64 P1, [R2+URZ+0x380], R4 ;  /* 0x00038004020095a7 */ /* 0x000ee400080210ff */
[----:B---3--:R-:W-:Y:S05]  /*9f50*/  @!P1 BRA `(.L_x_101) ;  /* 0xfffffffc00f09947 */ /* 0x008fea000383ffff */
[----:B------:R-:W-:Y:S05]  /*9f60*/  BRA `(.L_x_266) ;  /* 0xffffffac00f47947 */ /* 0x000fea000383ffff */
.L_x_104:
[----:B------:R-:W-:-:S07]  /*9f70*/  MOV R0, UR5 ;  /* 0x0000000500007c02 */ /* 0x000fce0008000f00 */
.L_x_267:
[----:B--2---:R2:W3:Y:S02]  /*9f80*/  SYNCS.PHASECHK.TRANS64.TRYWAIT P0, [R0+URZ+0x390], R2 ;  /* 0x00039002000075a7 */ /* 0x0044e400080011ff */
[----:B---3--:R-:W-:Y:S05]  /*9f90*/  @!P0 NANOSLEEP.SYNCS 0x989680 ;  /* 0x009896800000895d */ /* 0x008fea0003900000 */
[----:B------:R-:W3:Y:S02]  /*9fa0*/  @!P0 SYNCS.PHASECHK.TRANS64 P0, [R0+URZ+0x390], R2 ;  /* 0x00039002000085a7 */ /* 0x000ee400080010ff */
[----:B---3--:R-:W-:Y:S05]  /*9fb0*/  @!P0 BRA `(.L_x_267) ;  /* 0xfffffffc00f08947 */ /* 0x008fea000383ffff */
[----:B------:R-:W-:Y:S05]  /*9fc0*/  BRA `(.L_x_103) ;  /* 0xffffffb000487947 */ /* 0x000fea000383ffff */
.L_x_111:
[----:B--2---:R2:W3:Y:S02]  /*9fd0*/  SYNCS.PHASECHK.TRANS64.TRYWAIT P1, [R0+URZ+0x380], R2 ;  /* 0x00038002000075a7 */ /* 0x0044e400080211ff */
[----:B---3--:R-:W-:Y:S05]  /*9fe0*/  @!P1 NANOSLEEP.SYNCS 0x989680 ;  /* 0x009896800000995d */ /* 0x008fea0003900000 */
[----:B------:R-:W3:Y:S02]  /*9ff0*/  @!P1 SYNCS.PHASECHK.TRANS64 P1, [R0+URZ+0x380], R2 ;  /* 0x00038002000095a7 */ /* 0x000ee400080210ff */
[----:B---3--:R-:W-:Y:S05]  /*a000*/  @!P1 BRA `(.L_x_111) ;  /* 0xfffffffc00f09947 */ /* 0x008fea000383ffff */
[----:B------:R-:W-:Y:S05]  /*a010*/  BRA `(.L_x_268) ;  /* 0xffffffb400a47947 */ /* 0x000fea000383ffff */
.L_x_112:
[----:B------:R-:W-:-:S07]  /*a020*/  MOV R2, UR9 ;  /* 0x0000000900027c02 */ /* 0x000fce0008000f00 */
.L_x_269:
[----:B--2---:R2:W3:Y:S02]  /*a030*/  SYNCS.PHASECHK.TRANS64.TRYWAIT P0, [R2+URZ+0x3c0], R0 ;  /* 0x0003c000020075a7 */ /* 0x0044e400080011ff */
[----:B---3--:R-:W-:Y:S05]  /*a040*/  @!P0 NANOSLEEP.SYNCS 0x989680 ;  /* 0x009896800000895d */ /* 0x008fea0003900000 */
[----:B------:R-:W3:Y:S02]  /*a050*/  @!P0 SYNCS.PHASECHK.TRANS64 P0, [R2+URZ+0x3c0], R0 ;  /* 0x0003c000020085a7 */ /* 0x000ee400080010ff */
[----:B---3--:R-:W-:Y:S05]  /*a060*/  @!P0 BRA `(.L_x_269) ;  /* 0xfffffffc00f08947 */ /* 0x008fea000383ffff */
[----:B------:R-:W-:Y:S05]  /*a070*/  BRA `(.L_x_270) ;  /* 0xffffffb400d87947 */ /* 0x000fea000383ffff */
.L_x_115:
[----:B------:R-:W-:Y:S07]  /*a080*/  MOV R0, UR7 ;  /* 0x0000000700007c02 */ /* 0x000fee0008000f00 */
.L_x_271:
[----:B--2---:R2:W3:Y:S02]  /*a090*/  SYNCS.PHASECHK.TRANS64.TRYWAIT P0, [R0+URZ], R2 ;  /* 0x00000002000075a7 */ /* 0x0044e400080011ff */
[----:B---3--:R-:W-:Y:S05]  /*a0a0*/  @!P0 NANOSLEEP.SYNCS 0x989680 ;  /* 0x009896800000895d */ /* 0x008fea0003900000 */
[----:B------:R-:W3:Y:S02]  /*a0b0*/  @!P0 SYNCS.PHASECHK.TRANS64 P0, [R0+URZ], R2 ;  /* 0x00000002000085a7 */ /* 0x000ee400080010ff */
[----:B---3--:R-:W-:Y:S05]  /*a0c0*/  @!P0 BRA `(.L_x_271) ;  /* 0xfffffffc00f08947 */ /* 0x008fea000383ffff */
[----:B------:R-:W-:Y:S05]  /*a0d0*/  BRA `(.L_x_114) ;  /* 0xffffffb800107947 */ /* 0x000fea000383ffff */
.L_x_118:
[----:B------:R-:W-:-:S07]  /*a0e0*/  MOV R0, UR5 ;  /* 0x0000000500007c02 */ /* 0x000fce0008000f00 */
.L_x_272:
[----:B-1----:R1:W3:Y:S02]  /*a0f0*/  SYNCS.PHASECHK.TRANS64.TRYWAIT P0, [R0+URZ], R2 ;  /* 0x00000002000075a7 */ /* 0x0022e400080011ff */
[----:B---3--:R-:W-:Y:S05]  /*a100*/  @!P0 NANOSLEEP.SYNCS 0x989680 ;  /* 0x009896800000895d */ /* 0x008fea0003900000 */
[----:B------:R-:W3:Y:S02]  /*a110*/  @!P0 SYNCS.PHASECHK.TRANS64 P0, [R0+URZ], R2 ;  /* 0x00000002000085a7 */ /* 0x000ee400080010ff */
[----:B---3--:R-:W-:Y:S05]  /*a120*/  @!P0 BRA `(.L_x_272) ;  /* 0xfffffffc00f08947 */ /* 0x008fea000383ffff */
[----:B------:R-:W-:Y:S05]  /*a130*/  BRA `(.L_x_273) ;  /* 0xffffffb800b07947 */ /* 0x000fea000383ffff */
.L_x_119:
[----:B------:R-:W-:-:S07]  /*a140*/  MOV R0, UR5 ;  /* 0x0000000500007c02 */ /* 0x000fce0008000f00 */
.L_x_274:
[----:B-1----:R1:W3:Y:S02]  /*a150*/  SYNCS.PHASECHK.TRANS64.TRYWAIT P0, [R0+URZ], R3 ;  /* 0x00000003000075a7 */ /* 0x0022e400080011ff */
[----:B---3--:R-:W-:Y:S05]  /*a160*/  @!P0 NANOSLEEP.SYNCS 0x989680 ;  /* 0x009896800000895d */ /* 0x008fea0003900000 */
[----:B------:R-:W3:Y:S02]  /*a170*/  @!P0 SYNCS.PHASECHK.TRANS64 P0, [R0+URZ], R3 ;  /* 0x00000003000085a7 */ /* 0x000ee400080010ff */
[----:B---3--:R-:W-:Y:S05]  /*a180*/  @!P0 BRA `(.L_x_274) ;  /* 0xfffffffc00f08947 */ /* 0x008fea000383ffff */
[----:B------:R-:W-:Y:S05]  /*a190*/  BRA `(.L_x_275) ;  /* 0xffffffb800bc7947 */ /* 0x000fea000383ffff */
.L_x_120:
[----:B------:R-:W-:-:S07]  /*a1a0*/  MOV R0, UR5 ;  /* 0x0000000500007c02 */ /* 0x000fce0008000f00 */
.L_x_276:
[----:B-1----:R1:W3:Y:S02]  /*a1b0*/  SYNCS.PHASECHK.TRANS64.TRYWAIT P0, [R0+URZ], R3 ;  /* 0x00000003000075a7 */ /* 0x0022e400080011ff */
[----:B---3--:R-:W-:Y:S05]  /*a1c0*/  @!P0 NANOSLEEP.SYNCS 0x989680 ;  /* 0x009896800000895d */ /* 0x008fea0003900000 */
[----:B------:R-:W3:Y:S02]  /*a1d0*/  @!P0 SYNCS.PHASECHK.TRANS64 P0, [R0+URZ], R3 ;  /* 0x00000003000085a7 */ /* 0x000ee400080010ff */
[----:B---3--:R-:W-:Y:S05]  /*a1e0*/  @!P0 BRA `(.L_x_276) ;  /* 0xfffffffc00f08947 */ /* 0x008fea000383ffff */
[----:B------:R-:W-:Y:S05]  /*a1f0*/  BRA `(.L_x_277) ;  /* 0xffffffb800c87947 */ /* 0x000fea000383ffff */
.L_x_121:
[----:B-1----:R-:W-:-:S07]  /*a200*/  MOV R0, UR7 ;  /* 0x0000000700007c02 */ /* 0x002fce0008000f00 */
.L_x_278:
[----:B-1----:R1:W3:Y:S02]  /*a210*/  SYNCS.PHASECHK.TRANS64.TRYWAIT P0, [R0+URZ], R2 ;  /* 0x00000002000075a7 */ /* 0x0022e400080011ff */
[----:B---3--:R-:W-:Y:S05]  /*a220*/  @!P0 NANOSLEEP.SYNCS 0x989680 ;  /* 0x009896800000895d */ /* 0x008fea0003900000 */
[----:B------:R-:W3:Y:S02]  /*a230*/  @!P0 SYNCS.PHASECHK.TRANS64 P0, [R0+URZ], R2 ;  /* 0x00000002000085a7 */ /* 0x000ee400080010ff */
[----:B---3--:R-:W-:Y:S05]  /*a240*/  @!P0 BRA `(.L_x_278) ;  /* 0xfffffffc00f08947 */ /* 0x008fea000383ffff */
[----:B------:R-:W-:Y:S05]  /*a250*/  BRA `(.L_x_279) ;  /* 0xffffffb800d47947 */ /* 0x000fea000383ffff */
.L_x_126:
[----:B---3--:R3:W4:Y:S02]  /*a260*/  SYNCS.PHASECHK.TRANS64.TRYWAIT P0, [R12+URZ+0x380], R0 ;  /* 0x000380000c0075a7 */ /* 0x00872400080011ff */
[----:B----4-:R-:W-:Y:S05]  /*a270*/  @!P0 NANOSLEEP.SYNCS 0x989680 ;  /* 0x009896800000895d */ /* 0x010fea0003900000 */
[----:B------:R-:W4:Y:S02]  /*a280*/  @!P0 SYNCS.PHASECHK.TRANS64 P0, [R12+URZ+0x380], R0 ;  /* 0x000380000c0085a7 */ /* 0x000f2400080010ff */
[----:B----4-:R-:W-:Y:S05]  /*a290*/  @!P0 BRA `(.L_x_126) ;  /* 0xfffffffc00f08947 */ /* 0x010fea000383ffff */
[----:B------:R-:W-:Y:S05]  /*a2a0*/  BRA `(.L_x_280) ;  /* 0xffffffbc00e47947 */ /* 0x000fea000383ffff */
.L_x_129:
[----:B-1----:R-:W-:Y:S07]  /*a2b0*/  MOV R0, UR19 ;  /* 0x0000001300007c02 */ /* 0x002fee0008000f00 */
.L_x_281:
[----:B-1----:R1:W3:Y:S02]  /*a2c0*/  SYNCS.PHASECHK.TRANS64.TRYWAIT P2, [R0+URZ+0x378], R8 ;  /* 0x00037808000075a7 */ /* 0x0022e400080411ff */
[----:B---3--:R-:W-:Y:S05]  /*a2d0*/  @!P2 NANOSLEEP.SYNCS 0x989680 ;  /* 0x009896800000a95d */ /* 0x008fea0003900000 */
[----:B------:R-:W3:Y:S02]  /*a2e0*/  @!P2 SYNCS.PHASECHK.TRANS64 P2, [R0+URZ+0x378], R8 ;  /* 0x000378080000a5a7 */ /* 0x000ee400080410ff */
[----:B---3--:R-:W-:Y:S05]  /*a2f0*/  @!P2 BRA `(.L_x_281) ;  /* 0xfffffffc00f0a947 */ /* 0x008fea000383ffff */
[----:B------:R-:W-:Y:S05]  /*a300*/  BRA `(.L_x_128) ;  /* 0xffffffc4002c7947 */ /* 0x000fea000383ffff */
.L_x_132:
[----:B-1----:R-:W-:Y:S07]  /*a310*/  MOV R0, UR19 ;  /* 0x0000001300007c02 */ /* 0x002fee0008000f00 */
.L_x_282:
[----:B-1----:R1:W3:Y:S02]  /*a320*/  SYNCS.PHASECHK.TRANS64.TRYWAIT P0, [R0+URZ+0x368], R6 ;  /* 0x00036806000075a7 */ /* 0x0022e400080011ff */
[----:B---3--:R-:W-:Y:S05]  /*a330*/  @!P0 NANOSLEEP.SYNCS 0x989680 ;  /* 0x009896800000895d */ /* 0x008fea0003900000 */
[----:B------:R-:W3:Y:S02]  /*a340*/  @!P0 SYNCS.PHASECHK.TRANS64 P0, [R0+URZ+0x368], R6 ;  /* 0x00036806000085a7 */ /* 0x000ee400080010ff */
[----:B---3--:R-:W-:Y:S05]  /*a350*/  @!P0 BRA `(.L_x_282) ;  /* 0xfffffffc00f08947 */ /* 0x008fea000383ffff */
[----:B------:R-:W-:Y:S05]  /*a360*/  BRA `(.L_x_283) ;  /* 0xffffffc400787947 */ /* 0x000fea000383ffff */
.L_x_135:
[----:B---3--:R3:W1:Y:S02]  /*a370*/  SYNCS.PHASECHK.TRANS64.TRYWAIT P0, [R3+URZ+0x380], R0 ;  /* 0x00038000030075a7 */ /* 0x00866400080011ff */
[----:B-1----:R-:W-:Y:S05]  /*a380*/  @!P0 NANOSLEEP.SYNCS 0x989680 ;  /* 0x009896800000895d */ /* 0x002fea0003900000 */
[----:B------:R-:W1:Y:S02]  /*a390*/  @!P0 SYNCS.PHASECHK.TRANS64 P0, [R3+URZ+0x380], R0 ;  /* 0x00038000030085a7 */ /* 0x000e6400080010ff */
[----:B-1----:R-:W-:Y:S05]  /*a3a0*/  @!P0 BRA `(.L_x_135) ;  /* 0xfffffffc00f08947 */ /* 0x002fea000383ffff */
[----:B------:R-:W-:Y:S05]  /*a3b0*/  BRA `(.L_x_284) ;  /* 0xffffffc800c47947 */ /* 0x000fea000383ffff */
.L_x_146:
[----:B-1----:R-:W-:Y:S04]  /*a3c0*/  MOV R0, UR57 ;  /* 0x0000003900007c02 */ /* 0x002fe80008000f00 */
[----:B------:R1:W2:Y:S03]  /*a3d0*/  SYNCS.PHASECHK.TRANS64.TRYWAIT P1, [R0+URZ+0x360], R4 ;  /* 0x00036004000075a7 */ /* 0x0002a600080211ff */
[----:B--2---:R-:W-:Y:S05]  /*a3e0*/  @!P1 NANOSLEEP.SYNCS 0x989680 ;  /* 0x009896800000995d */ /* 0x004fea0003900000 */
[----:B------:R-:W2:Y:S02]  /*a3f0*/  @!P1 SYNCS.PHASECHK.TRANS64 P1, [R0+URZ+0x360], R4 ;  /* 0x00036004000095a7 */ /* 0x000ea400080210ff */
[----:B--2---:R-:W-:Y:S05]  /*a400*/  @!P1 BRA `(.L_x_146) ;  /* 0xfffffffc00ec9947 */ /* 0x004fea000383ffff */
[----:B------:R-:W-:Y:S05]  /*a410*/  BRA `(.L_x_145) ;  /* 0xffffffd400e87947 */ /* 0x000fea000383ffff */
.L_x_148:
[----:B------:R1:W1:Y:S02]  /*a420*/  SYNCS.PHASECHK.TRANS64.TRYWAIT P1, [R22+URZ+0x3a0], R3 ;  /* 0x0003a003160075a7 */ /* 0x00026400080211ff */
[----:B-1----:R-:W-:Y:S05]  /*a430*/  @!P1 NANOSLEEP.SYNCS 0x989680 ;  /* 0x009896800000995d */ /* 0x002fea0003900000 */
[----:B------:R-:W1:Y:S02]  /*a440*/  @!P1 SYNCS.PHASECHK.TRANS64 P1, [R22+URZ+0x3a0], R3 ;  /* 0x0003a003160095a7 */ /* 0x000e6400080210ff */
[----:B-1----:R-:W-:Y:S05]  /*a450*/  @!P1 BRA `(.L_x_148) ;  /* 0xfffffffc00f09947 */ /* 0x002fea000383ffff */
[----:B------:R-:W-:Y:S05]  /*a460*/  BRA `(.L_x_147) ;  /* 0xffffffd800247947 */ /* 0x000fea000383ffff */
        .weak           $__internal_0_$__cuda_sm10x_tcgen05_guardrail_trap_col_being_dealloced_not_returned_by_alloc
        .type           $__internal_0_$__cuda_sm10x_tcgen05_guardrail_trap_col_being_dealloced_not_returned_by_alloc,@function
        .size           $__internal_0_$__cuda_sm10x_tcgen05_guardrail_trap_col_being_dealloced_not_returned_by_alloc,($__internal_1_$__cuda_sm10x_tcgen05_guardrail_trap_phase_invalid_during_alloc - $__internal_0_$__cuda_sm10x_tcgen05_guardrail_trap_col_being_dealloced_not_returned_by_alloc)
$__internal_0_$__cuda_sm10x_tcgen05_guardrail_trap_col_being_dealloced_not_returned_by_alloc:
[----:B------:R-:W-:Y:S05]  /*a470*/  BPT.TRAP 0x1 ;  /* 0x000000040000795c */ /* 0x000fea0000300000 */
[----:B------:R-:W-:-:S04]  /*a480*/  HFMA2 R3, -RZ, RZ, 0, 0 ;  /* 0x00000000ff037431 */ /* 0x000fc800000001ff */
[----:B------:R-:W-:Y:S05]  /*a490*/  RET.REL.NODEC R2 `(_ZN7cutlass13device_kernelINS_4gemm6kernel13GemmUniversalIN4cute5tupleIJiiiiEEENS1_10collective13CollectiveMmaINS1_35MainloopSm100TmaUmmaWarpSpecializedILi54ELi2ELi4ENS5_IJNS4_1CILi2EEENSA_ILi4EEENSA_ILi1EEEEEEEENS5_IJNSA_ILi64EEESG_NSA_ILi32EEEEEENS_12float_e4m3_tENS5_IJlSD_lEEESJ_SK_NS4_8TiledMMAINS4_8MMA_AtomIJNS4_10MMA_TraitsINS4_19SM100_MMA_F8F6F4_SSEJSJ_SJ_fSG_SG_NS4_17integral_constantINS4_4UMMA5MajorELSR_0EEESS_NSP_INSQ_7ScaleInELST_0EEESU_EEEEEENS4_6LayoutINS5_IJSD_SD_SD_EEENS5_IJNSA_ILi0EEESZ_SZ_EEEEENS5_IJNS4_10UnderscoreES12_S12_EEEEENS4_23SM90_TMA_LOAD_MULTICASTENS4_14ComposedLayoutINS4_7SwizzleILi1ELi4ELi3EEENS4_18smem_ptr_flag_bitsILi8EEENSX_INS5_IJNSA_ILi8EEESH_EEENS5_IJSH_SD_EEEEEEEvNS4_8identityES15_S1F_vS1G_EENS_8epilogue10collective18CollectiveEpilogueINS1I_23Sm100TmaWarpSpecializedILi1ELi1ELi32ELb0ELb0EEEJSI_NS5_IJNSX_ISG_SD_EES1N_EEESJ_SK_SJ_SK_NS1I_6fusion15FusionCallbacksIS1M_NS1P_17LinearCombinationISJ_fSJ_fLNS_15FloatRoundStyleE2EEESI_S1O_JEEENS4_5SM1004TMEM4LOAD26SM100_TMEM_LOAD_16dp32b32xENS4_13SM90_TMA_LOADENS16_INS17_ILi2ELi4ELi3EEES1A_NSX_INS5_IJS1B_SG_EEENS5_IJSG_SD_EEEEEEENS4_39AutoVectorizingCopyWithAssumedAlignmentILi128EEENS4_14SM90_TMA_STOREES24_S26_S26_EEEvvEEEEvNT_6ParamsE) ;  /* 0xffffff5802d87950 */ /* 0x000fea0003c3ffff */
        .weak           $__internal_1_$__cuda_sm10x_tcgen05_guardrail_trap_phase_invalid_during_alloc
        .type           $__internal_1_$__cuda_sm10x_tcgen05_guardrail_trap_phase_invalid_during_alloc,@function
        .size           $__internal_1_$__cuda_sm10x_tcgen05_guardrail_trap_phase_invalid_during_alloc,($__internal_2_$__cuda_sm10x_tcgen05_guardrail_trap_unallocated_columns_being_dealloced - $__internal_1_$__cuda_sm10x_tcgen05_guardrail_trap_phase_invalid_during_alloc)
$__internal_1_$__cuda_sm10x_tcgen05_guardrail_trap_phase_invalid_during_alloc:
[----:B------:R-:W-:Y:S05]  /*a4a0*/  BPT.TRAP 0x1 ;  /* 0x000000040000795c */ /* 0x000fea0000300000 */
[----:B------:R-:W-:-:S04]  /*a4b0*/  MOV R5, 0x0 ;  /* 0x0000000000057802 */ /* 0x000fc80000000f00 */
[----:B------:R-:W-:Y:S05]  /*a4c0*/  RET.REL.NODEC R4 `(_ZN7cutlass13device_kernelINS_4gemm6kernel13GemmUniversalIN4cute5tupleIJiiiiEEENS1_10collective13CollectiveMmaINS1_35MainloopSm100TmaUmmaWarpSpecializedILi54ELi2ELi4ENS5_IJNS4_1CILi2EEENSA_ILi4EEENSA_ILi1EEEEEEEENS5_IJNSA_ILi64EEESG_NSA_ILi32EEEEEENS_12float_e4m3_tENS5_IJlSD_lEEESJ_SK_NS4_8TiledMMAINS4_8MMA_AtomIJNS4_10MMA_TraitsINS4_19SM100_MMA_F8F6F4_SSEJSJ_SJ_fSG_SG_NS4_17integral_constantINS4_4UMMA5MajorELSR_0EEESS_NSP_INSQ_7ScaleInELST_0EEESU_EEEEEENS4_6LayoutINS5_IJSD_SD_SD_EEENS5_IJNSA_ILi0EEESZ_SZ_EEEEENS5_IJNS4_10UnderscoreES12_S12_EEEEENS4_23SM90_TMA_LOAD_MULTICASTENS4_14ComposedLayoutINS4_7SwizzleILi1ELi4ELi3EEENS4_18smem_ptr_flag_bitsILi8EEENSX_INS5_IJNSA_ILi8EEESH_EEENS5_IJSH_SD_EEEEEEEvNS4_8identityES15_S1F_vS1G_EENS_8epilogue10collective18CollectiveEpilogueINS1I_23Sm100TmaWarpSpecializedILi1ELi1ELi32ELb0ELb0EEEJSI_NS5_IJNSX_ISG_SD_EES1N_EEESJ_SK_SJ_SK_NS1I_6fusion15FusionCallbacksIS1M_NS1P_17LinearCombinationISJ_fSJ_fLNS_15FloatRoundStyleE2EEESI_S1O_JEEENS4_5SM1004TMEM4LOAD26SM100_TMEM_LOAD_16dp32b32xENS4_13SM90_TMA_LOADENS16_INS17_ILi2ELi4ELi3EEES1A_NSX_INS5_IJS1B_SG_EEENS5_IJSG_SD_EEEEEEENS4_39AutoVectorizingCopyWithAssumedAlignmentILi128EEENS4_14SM90_TMA_STOREES24_S26_S26_EEEvvEEEEvNT_6ParamsE) ;  /* 0xffffff5804cc7950 */ /* 0x000fea0003c3ffff */
        .weak           $__internal_2_$__cuda_sm10x_tcgen05_guardrail_trap_unallocated_columns_being_dealloced
        .type           $__internal_2_$__cuda_sm10x_tcgen05_guardrail_trap_unallocated_columns_being_dealloced,@function
        .size           $__internal_2_$__cuda_sm10x_tcgen05_guardrail_trap_unallocated_columns_being_dealloced,(.L_x_286 - $__internal_2_$__cuda_sm10x_tcgen05_guardrail_trap_unallocated_columns_being_dealloced)
$__internal_2_$__cuda_sm10x_tcgen05_guardrail_trap_unallocated_columns_being_dealloced:
[----:B------:R-:W-:Y:S05]  /*a4d0*/  BPT.TRAP 0x1 ;  /* 0x000000040000795c */ /* 0x000fea0000300000 */
[----:B------:R-:W-:-:S04]  /*a4e0*/  HFMA2 R3, -RZ, RZ, 0, 0 ;  /* 0x00000000ff037431 */ /* 0x000fc800000001ff */
[----:B------:R-:W-:Y:S05]  /*a4f0*/  RET.REL.NODEC R2 `(_ZN7cutlass13device_kernelINS_4gemm6kernel13GemmUniversalIN4cute5tupleIJiiiiEEENS1_10collective13CollectiveMmaINS1_35MainloopSm100TmaUmmaWarpSpecializedILi54ELi2ELi4ENS5_IJNS4_1CILi2EEENSA_ILi4EEENSA_ILi1EEEEEEEENS5_IJNSA_ILi64EEESG_NSA_ILi32EEEEEENS_12float_e4m3_tENS5_IJlSD_lEEESJ_SK_NS4_8TiledMMAINS4_8MMA_AtomIJNS4_10MMA_TraitsINS4_19SM100_MMA_F8F6F4_SSEJSJ_SJ_fSG_SG_NS4_17integral_constantINS4_4UMMA5MajorELSR_0EEESS_NSP_INSQ_7ScaleInELST_0EEESU_EEEEEENS4_6LayoutINS5_IJSD_SD_SD_EEENS5_IJNSA_ILi0EEESZ_SZ_EEEEENS5_IJNS4_10UnderscoreES12_S12_EEEEENS4_23SM90_TMA_LOAD_MULTICASTENS4_14ComposedLayoutINS4_7SwizzleILi1ELi4ELi3EEENS4_18smem_ptr_flag_bitsILi8EEENSX_INS5_IJNSA_ILi8EEESH_EEENS5_IJSH_SD_EEEEEEEvNS4_8identityES15_S1F_vS1G_EENS_8epilogue10collective18CollectiveEpilogueINS1I_23Sm100TmaWarpSpecializedILi1ELi1ELi32ELb0ELb0EEEJSI_NS5_IJNSX_ISG_SD_EES1N_EEESJ_SK_SJ_SK_NS1I_6fusion15FusionCallbacksIS1M_NS1P_17LinearCombinationISJ_fSJ_fLNS_15FloatRoundStyleE2EEESI_S1O_JEEENS4_5SM1004TMEM4LOAD26SM100_TMEM_LOAD_16dp32b32xENS4_13SM90_TMA_LOADENS16_INS17_ILi2ELi4ELi3EEES1A_NSX_INS5_IJS1B_SG_EEENS5_IJSG_SD_EEEEEEENS4_39AutoVectorizingCopyWithAssumedAlignmentILi128EEENS4_14SM90_TMA_STOREES24_S26_S26_EEEvvEEEEvNT_6ParamsE) ;  /* 0xffffff5802c07950 */ /* 0x000fea0003c3ffff */
.L_x_285:
[----:B------:R-:W-:-:S00]  /*a500*/  BRA `(.L_x_285) ;  /* 0xfffffffc00fc7947 */ /* 0x000fc0000383ffff */
[----:B------:R-:W-:-:S00]  /*a510*/  NOP ;  /* 0x0000000000007918 */ /* 0x000fc00000000000 */
        /* <DEDUP_REMOVED lines=14> */
.L_x_286:


//--------------------- .nv.global.init           --------------------------
	.section	.nv.global.init,"aw",@progbits
.nv.global.init:
	.type		$str$27,@object
	.size		$str$27,($str$28 - $str$27)
$str$27:
        /*0000*/ 	.byte	0x28, 0x61, 0x64, 0x64, 0x72, 0x65, 0x73, 0x73, 0x20, 0x26, 0x20, 0x6d, 0x61, 0x73, 0x6b, 0x29
        /*0010*/ 	.byte	0x20, 0x3d, 0x3d, 0x20, 0x30, 0x00
	.type		$str$28,@object
	.size		$str$28,($str$26 - $str$28)
$str$28:
        /*0016*/ 	.byte	0x2f, 0x74, 0x6d, 0x70, 0x2f, 0x63, 0x75, 0x74, 0x6c, 0x61, 0x73, 0x73, 0x5f, 0x73, 0x77, 0x65
        /*0026*/ 	.byte	0x65, 0x70, 0x5f, 0x73, 0x72, 0x63, 0x2f, 0x69, 0x6e, 0x63, 0x6c, 0x75, 0x64, 0x65, 0x2f, 0x63
        /*0036*/ 	.byte	0x75, 0x74, 0x65, 0x2f, 0x70, 0x6f, 0x69, 0x6e, 0x74, 0x65, 0x72, 0x5f, 0x66, 0x6c, 0x61, 0x67
        /*0046*/ 	.byte	0x67, 0x65, 0x64, 0x2e, 0x68, 0x70, 0x70, 0x00
	.type		$str$26,@object
	.size		$str$26,($str$25 - $str$26)
$str$26:
        /*004e*/ 	.byte	0x2f, 0x74, 0x6d, 0x70, 0x2f, 0x63, 0x75, 0x74, 0x6c, 0x61, 0x73, 0x73, 0x5f, 0x73, 0x77, 0x65
        /*005e*/ 	.byte	0x65, 0x70, 0x5f, 0x73, 0x72, 0x63, 0x2f, 0x69, 0x6e, 0x63, 0x6c, 0x75, 0x64, 0x65, 0x2f, 0x63
        /*006e*/ 	.byte	0x75, 0x74, 0x65, 0x2f, 0x61, 0x74, 0x6f, 0x6d, 0x2f, 0x63, 0x6f, 0x70, 0x79, 0x5f, 0x74, 0x72
        /*007e*/ 	.byte	0x61, 0x69, 0x74, 0x73, 0x5f, 0x73, 0x6d, 0x31, 0x30, 0x30, 0x2e, 0x68, 0x70, 0x70, 0x00
	.type		$str$25,@object
	.size		$str$25,(__unnamed_1 - $str$25)
$str$25:
        /*008d*/ 	.byte	0x28, 0x28, 0x75, 0x69, 0x6e, 0x74, 0x33, 0x32, 0x5f, 0x74, 0x28, 0x74, 0x68, 0x72, 0x65, 0x61
        /*009d*/ 	.byte	0x64, 0x49, 0x64, 0x78, 0x2e, 0x78, 0x29, 0x20, 0x2f, 0x20, 0x33, 0x32, 0x29, 0x20, 0x25, 0x20
        /*00ad*/ 	.byte	0x34, 0x29, 0x20, 0x3d, 0x3d, 0x20, 0x28, 0x28, 0x28, 0x74, 0x6d, 0x65, 0x6d, 0x5f, 0x61, 0x64
        /*00bd*/ 	.byte	0x64, 0x72, 0x20, 0x3e, 0x3e, 0x20, 0x31, 0x36, 0x29, 0x20, 0x2f, 0x20, 0x33, 0x32, 0x29, 0x20
        /*00cd*/ 	.byte	0x25, 0x20, 0x34, 0x29, 0x00
	.type		__unnamed_1,@object
	.size		__unnamed_1,(__unnamed_2 - __unnamed_1)
__unnamed_1:
        /*00d2*/ 	.byte	0x61, 0x75, 0x74, 0x6f, 0x20, 0x63, 0x75, 0x74, 0x65, 0x3a, 0x3a, 0x61, 0x73, 0x5f, 0x70, 0x6f
        /* <DEDUP_REMOVED lines=24> */
        /*0262*/ 	.byte	0x3c, 0x34, 0x30, 0x39, 0x36, 0x3e, 0x3e, 0x3e, 0x3e, 0x5d, 0x00
	.type		__unnamed_2,@object
	.size		__unnamed_2,(.L_2 - __unnamed_2)
__unnamed_2:
        /* <DEDUP_REMOVED lines=40> */
        /*04ed*/ 	.byte	0x74, 0x65, 0x3a, 0x3a, 0x43, 0x3c, 0x30, 0x3e, 0x3e, 0x3e, 0x3e, 0x5d, 0x00
.L_2:


//--------------------- .nv.shared._ZN7cutlass13device_kernelINS_4gemm6kernel13GemmUniversalIN4cute5tupleIJiiiiEEENS1_10collective13CollectiveMmaINS1_35MainloopSm100TmaUmmaWarpSpecializedILi54ELi2ELi4ENS5_IJNS4_1CILi2EEENSA_ILi4EEENSA_ILi1EEEEEEEENS5_IJNSA_ILi64EEESG_NSA_ILi32EEEEEENS_12float_e4m3_tENS5_IJlSD_lEEESJ_SK_NS4_8TiledMMAINS4_8MMA_AtomIJNS4_10MMA_TraitsINS4_19SM100_MMA_F8F6F4_SSEJSJ_SJ_fSG_SG_NS4_17integral_constantINS4_4UMMA5MajorELSR_0EEESS_NSP_INSQ_7ScaleInELST_0EEESU_EEEEEENS4_6LayoutINS5_IJSD_SD_SD_EEENS5_IJNSA_ILi0EEESZ_SZ_EEEEENS5_IJNS4_10UnderscoreES12_S12_EEEEENS4_23SM90_TMA_LOAD_MULTICASTENS4_14ComposedLayoutINS4_7SwizzleILi1ELi4ELi3EEENS4_18smem_ptr_flag_bitsILi8EEENSX_INS5_IJNSA_ILi8EEESH_EEENS5_IJSH_SD_EEEEEEEvNS4_8identityES15_S1F_vS1G_EENS_8epilogue10collective18CollectiveEpilogueINS1I_23Sm100TmaWarpSpecializedILi1ELi1ELi32ELb0ELb0EEEJSI_NS5_IJNSX_ISG_SD_EES1N_EEESJ_SK_SJ_SK_NS1I_6fusion15FusionCallbacksIS1M_NS1P_17LinearCombinationISJ_fSJ_fLNS_15FloatRoundStyleE2EEESI_S1O_JEEENS4_5SM1004TMEM4LOAD26SM100_TMEM_LOAD_16dp32b32xENS4_13SM90_TMA_LOADENS16_INS17_ILi2ELi4ELi3EEES1A_NSX_INS5_IJS1B_SG_EEENS5_IJSG_SD_EEEEEEENS4_39AutoVectorizingCopyWithAssumedAlignmentILi128EEENS4_14SM90_TMA_STOREES24_S26_S26_EEEvvEEEEvNT_6ParamsE --------------------------
	.section	.nv.shared._ZN7cutlass13device_kernelINS_4gemm6kernel13GemmUniversalIN4cute5tupleIJiiiiEEENS1_10collective13CollectiveMmaINS1_35MainloopSm100TmaUmmaWarpSpecializedILi54ELi2ELi4ENS5_IJNS4_1CILi2EEENSA_ILi4EEENSA_ILi1EEEEEEEENS5_IJNSA_ILi64EEESG_NSA_ILi32EEEEEENS_12float_e4m3_tENS5_IJlSD_lEEESJ_SK_NS4_8TiledMMAINS4_8MMA_AtomIJNS4_10MMA_TraitsINS4_19SM100_MMA_F8F6F4_SSEJSJ_SJ_fSG_SG_NS4_17integral_constantINS4_4UMMA5MajorELSR_0EEESS_NSP_INSQ_7ScaleInELST_0EEESU_EEEEEENS4_6LayoutINS5_IJSD_SD_SD_EEENS5_IJNSA_ILi0EEESZ_SZ_EEEEENS5_IJNS4_10UnderscoreES12_S12_EEEEENS4_23SM90_TMA_LOAD_MULTICASTENS4_14ComposedLayoutINS4_7SwizzleILi1ELi4ELi3EEENS4_18smem_ptr_flag_bitsILi8EEENSX_INS5_IJNSA_ILi8EEESH_EEENS5_IJSH_SD_EEEEEEEvNS4_8identityES15_S1F_vS1G_EENS_8epilogue10collective18CollectiveEpilogueINS1I_23Sm100TmaWarpSpecializedILi1ELi1ELi32ELb0ELb0EEEJSI_NS5_IJNSX_ISG_SD_EES1N_EEESJ_SK_SJ_SK_NS1I_6fusion15FusionCallbacksIS1M_NS1P_17LinearCombinationISJ_fSJ_fLNS_15FloatRoundStyleE2EEESI_S1O_JEEENS4_5SM1004TMEM4LOAD26SM100_TMEM_LOAD_16dp32b32xENS4_13SM90_TMA_LOADENS16_INS17_ILi2ELi4ELi3EEES1A_NSX_INS5_IJS1B_SG_EEENS5_IJSG_SD_EEEEEEENS4_39AutoVectorizingCopyWithAssumedAlignmentILi128EEENS4_14SM90_TMA_STOREES24_S26_S26_EEEvvEEEEvNT_6ParamsE,"aw",@nobits
	.sectionflags	@""
	.align	16
	.zero		1024


//--------------------- .nv.shared.reserved.0     --------------------------
	.section	.nv.shared.reserved.0,"aw",@nobits
	.weak		__nv_reservedSMEM_offset_0_alias
	.size		__nv_reservedSMEM_offset_0_alias, 0, 64
	.other		__nv_reservedSMEM_offset_0_alias,@"STO_CUDA_RESERVED_SHARED STV_DEFAULT"
__nv_reservedSMEM_offset_0_alias:
	.zero		0
.nv.shared.reserved.0:
	.zero		64
	.weak		__nv_reservedSMEM_tcgen05_partition
	.type		__nv_reservedSMEM_tcgen05_partition,@object
	.size		__nv_reservedSMEM_tcgen05_partition,(.L_0 - __nv_reservedSMEM_tcgen05_partition)
__nv_reservedSMEM_tcgen05_partition:
	.zero		32
.L_0:


//--------------------- .nv.global                --------------------------
	.section	.nv.global,"aw",@nobits
.nv.global:
	.type		_ZN40_INTERNAL_8899bf4c_4_k_cu_1664e496_299604cute1_E,@object
	.size		_ZN40_INTERNAL_8899bf4c_4_k_cu_1664e496_299604cute1_E,(_ZN40_INTERNAL_8899bf4c_4_k_cu_1664e496_299604cuda3std3__45__cpo6cbeginE - _ZN40_INTERNAL_8899bf4c_4_k_cu_1664e496_299604cute1_E)
_ZN40_INTERNAL_8899bf4c_4_k_cu_1664e496_299604cute1_E:
	.zero		1
	.type		_ZN40_INTERNAL_8899bf4c_4_k_cu_1664e496_299604cuda3std3__45__cpo6cbeginE,@object
	.size		_ZN40_INTERNAL_8899bf4c_4_k_cu_1664e496_299604cuda3std3__45__cpo6cbeginE,(_ZN40_INTERNAL_8899bf4c_4_k_cu_1664e496_299604cuda3std3__48in_placeE - _ZN40_INTERNAL_8899bf4c_4_k_cu_1664e496_299604cuda3std3__45__cpo6cbeginE)
_ZN40_INTERNAL_8899bf4c_4_k_cu_1664e496_299604cuda3std3__45__cpo6cbeginE:
	.zero		1
	.type		_ZN40_INTERNAL_8899bf4c_4_k_cu_1664e496_299604cuda3std3__48in_placeE,@object
	.size		_ZN40_INTERNAL_8899bf4c_4_k_cu_1664e496_299604cuda3std3__48in_placeE,(_ZN40_INTERNAL_8899bf4c_4_k_cu_1664e496_299604cuda3std6ranges3__45__cpo9iter_moveE - _ZN40_INTERNAL_8899bf4c_4_k_cu_1664e496_299604cuda3std3__48in_placeE)
_ZN40_INTERNAL_8899bf4c_4_k_cu_1664e496_299604cuda3std3__48in_placeE:
	.zero		1
	.type		_ZN40_INTERNAL_8899bf4c_4_k_cu_1664e496_299604cuda3std6ranges3__45__cpo9iter_moveE,@object
	.size		_ZN40_INTERNAL_8899bf4c_4_k_cu_1664e496_299604cuda3std6ranges3__45__cpo9iter_moveE,(_ZN40_INTERNAL_8899bf4c_4_k_cu_1664e496_299604cuda3std3__45__cpo5beginE - _ZN40_INTERNAL_8899bf4c_4_k_cu_1664e496_299604cuda3std6ranges3__45__cpo9iter_moveE)
_ZN40_INTERNAL_8899bf4c_4_k_cu_1664e496_299604cuda3std6ranges3__45__cpo9iter_moveE:
	.zero		1
	.type		_ZN40_INTERNAL_8899bf4c_4_k_cu_1664e496_299604cuda3std3__45__cpo5beginE,@object
	.size		_ZN40_INTERNAL_8899bf4c_4_k_cu_1664e496_299604cuda3std3__45__cpo5beginE,(_ZN40_INTERNAL_8899bf4c_4_k_cu_1664e496_299604cuda3std3__442_GLOBAL__N__8899bf4c_4_k_cu_1664e496_299606ignoreE - _ZN40_INTERNAL_8899bf4c_4_k_cu_1664e496_299604cuda3std3__45__cpo5beginE)
_ZN40_INTERNAL_8899bf4c_4_k_cu_1664e496_299604cuda3std3__45__cpo5beginE:
	.zero		1
	.type		_ZN40_INTERNAL_8899bf4c_4_k_cu_1664e496_299604cuda3std3__442_GLOBAL__N__8899bf4c_4_k_cu_1664e496_299606ignoreE,@object
	.size		_ZN40_INTERNAL_8899bf4c_4_k_cu_1664e496_299604cuda3std3__442_GLOBAL__N__8899bf4c_4_k_cu_1664e496_299606ignoreE,(_ZN40_INTERNAL_8899bf4c_4_k_cu_1664e496_299604cute7productE - _ZN40_INTERNAL_8899bf4c_4_k_cu_1664e496_299604cuda3std3__442_GLOBAL__N__8899bf4c_4_k_cu_1664e496_299606ignoreE)
_ZN40_INTERNAL_8899bf4c_4_k_cu_1664e496_299604cuda3std3__442_GLOBAL__N__8899bf4c_4_k_cu_1664e496_299606ignoreE:
	.zero		1
	.type		_ZN40_INTERNAL_8899bf4c_4_k_cu_1664e496_299604cute7productE,@object
	.size		_ZN40_INTERNAL_8899bf4c_4_k_cu_1664e496_299604cute7productE,(_ZN40_INTERNAL_8899bf4c_4_k_cu_1664e496_299604cuda3std3__45__cpo3endE - _ZN40_INTERNAL_8899bf4c_4_k_cu_1664e496_299604cute7productE)
_ZN40_INTERNAL_8899bf4c_4_k_cu_1664e496_299604cute7productE:
	.zero		1
	.type		_ZN40_INTERNAL_8899bf4c_4_k_cu_1664e496_299604cuda3std3__45__cpo3endE,@object
	.size		_ZN40_INTERNAL_8899bf4c_4_k_cu_1664e496_299604cuda3std3__45__cpo3endE,(_ZN40_INTERNAL_8899bf4c_4_k_cu_1664e496_299604cuda3std3__419piecewise_constructE - _ZN40_INTERNAL_8899bf4c_4_k_cu_1664e496_299604cuda3std3__45__cpo3endE)
_ZN40_INTERNAL_8899bf4c_4_k_cu_1664e496_299604cuda3std3__45__cpo3endE:
	.zero		1
	.type		_ZN40_INTERNAL_8899bf4c_4_k_cu_1664e496_299604cuda3std3__419piecewise_constructE,@object
	.size		_ZN40_INTERNAL_8899bf4c_4_k_cu_1664e496_299604cuda3std3__419piecewise_constructE,(_ZN40_INTERNAL_8899bf4c_4_k_cu_1664e496_299604cuda3std3__45__cpo4cendE - _ZN40_INTERNAL_8899bf4c_4_k_cu_1664e496_299604cuda3std3__419piecewise_constructE)
_ZN40_INTERNAL_8899bf4c_4_k_cu_1664e496_299604cuda3std3__419piecewise_constructE:
	.zero		1
	.type		_ZN40_INTERNAL_8899bf4c_4_k_cu_1664e496_299604cuda3std3__45__cpo4cendE,@object
	.size		_ZN40_INTERNAL_8899bf4c_4_k_cu_1664e496_299604cuda3std3__45__cpo4cendE,(_ZN40_INTERNAL_8899bf4c_4_k_cu_1664e496_299604cuda3std6ranges3__45__cpo4swapE - _ZN40_INTERNAL_8899bf4c_4_k_cu_1664e496_299604cuda3std3__45__cpo4cendE)
_ZN40_INTERNAL_8899bf4c_4_k_cu_1664e496_299604cuda3std3__45__cpo4cendE:
	.zero		1
	.type		_ZN40_INTERNAL_8899bf4c_4_k_cu_1664e496_299604cuda3std6ranges3__45__cpo4swapE,@object
	.size		_ZN40_INTERNAL_8899bf4c_4_k_cu_1664e496_299604cuda3std6ranges3__45__cpo4swapE,(.L_10 - _ZN40_INTERNAL_8899bf4c_4_k_cu_1664e496_299604cuda3std6ranges3__45__cpo4swapE)
_ZN40_INTERNAL_8899bf4c_4_k_cu_1664e496_299604cuda3std6ranges3__45__cpo4swapE:
	.zero		1
.L_10:


//--------------------- .nv.constant0._ZN7cutlass13device_kernelINS_4gemm6kernel13GemmUniversalIN4cute5tupleIJiiiiEEENS1_10collective13CollectiveMmaINS1_35MainloopSm100TmaUmmaWarpSpecializedILi54ELi2ELi4ENS5_IJNS4_1CILi2EEENSA_ILi4EEENSA_ILi1EEEEEEEENS5_IJNSA_ILi64EEESG_NSA_ILi32EEEEEENS_12float_e4m3_tENS5_IJlSD_lEEESJ_SK_NS4_8TiledMMAINS4_8MMA_AtomIJNS4_10MMA_TraitsINS4_19SM100_MMA_F8F6F4_SSEJSJ_SJ_fSG_SG_NS4_17integral_constantINS4_4UMMA5MajorELSR_0EEESS_NSP_INSQ_7ScaleInELST_0EEESU_EEEEEENS4_6LayoutINS5_IJSD_SD_SD_EEENS5_IJNSA_ILi0EEESZ_SZ_EEEEENS5_IJNS4_10UnderscoreES12_S12_EEEEENS4_23SM90_TMA_LOAD_MULTICASTENS4_14ComposedLayoutINS4_7SwizzleILi1ELi4ELi3EEENS4_18smem_ptr_flag_bitsILi8EEENSX_INS5_IJNSA_ILi8EEESH_EEENS5_IJSH_SD_EEEEEEEvNS4_8identityES15_S1F_vS1G_EENS_8epilogue10collective18CollectiveEpilogueINS1I_23Sm100TmaWarpSpecializedILi1ELi1ELi32ELb0ELb0EEEJSI_NS5_IJNSX_ISG_SD_EES1N_EEESJ_SK_SJ_SK_NS1I_6fusion15FusionCallbacksIS1M_NS1P_17LinearCombinationISJ_fSJ_fLNS_15FloatRoundStyleE2EEESI_S1O_JEEENS4_5SM1004TMEM4LOAD26SM100_TMEM_LOAD_16dp32b32xENS4_13SM90_TMA_LOADENS16_INS17_ILi2ELi4ELi3EEES1A_NSX_INS5_IJS1B_SG_EEENS5_IJSG_SD_EEEEEEENS4_39AutoVectorizingCopyWithAssumedAlignmentILi128EEENS4_14SM90_TMA_STOREES24_S26_S26_EEEvvEEEEvNT_6ParamsE --------------------------
	.section	.nv.constant0._ZN7cutlass13device_kernelINS_4gemm6kernel13GemmUniversalIN4cute5tupleIJiiiiEEENS1_10collective13CollectiveMmaINS1_35MainloopSm100TmaUmmaWarpSpecializedILi54ELi2ELi4ENS5_IJNS4_1CILi2EEENSA_ILi4EEENSA_ILi1EEEEEEEENS5_IJNSA_ILi64EEESG_NSA_ILi32EEEEEENS_12float_e4m3_tENS5_IJlSD_lEEESJ_SK_NS4_8TiledMMAINS4_8MMA_AtomIJNS4_10MMA_TraitsINS4_19SM100_MMA_F8F6F4_SSEJSJ_SJ_fSG_SG_NS4_17integral_constantINS4_4UMMA5MajorELSR_0EEESS_NSP_INSQ_7ScaleInELST_0EEESU_EEEEEENS4_6LayoutINS5_IJSD_SD_SD_EEENS5_IJNSA_ILi0EEESZ_SZ_EEEEENS5_IJNS4_10UnderscoreES12_S12_EEEEENS4_23SM90_TMA_LOAD_MULTICASTENS4_14ComposedLayoutINS4_7SwizzleILi1ELi4ELi3EEENS4_18smem_ptr_flag_bitsILi8EEENSX_INS5_IJNSA_ILi8EEESH_EEENS5_IJSH_SD_EEEEEEEvNS4_8identityES15_S1F_vS1G_EENS_8epilogue10collective18CollectiveEpilogueINS1I_23Sm100TmaWarpSpecializedILi1ELi1ELi32ELb0ELb0EEEJSI_NS5_IJNSX_ISG_SD_EES1N_EEESJ_SK_SJ_SK_NS1I_6fusion15FusionCallbacksIS1M_NS1P_17LinearCombinationISJ_fSJ_fLNS_15FloatRoundStyleE2EEESI_S1O_JEEENS4_5SM1004TMEM4LOAD26SM100_TMEM_LOAD_16dp32b32xENS4_13SM90_TMA_LOADENS16_INS17_ILi2ELi4ELi3EEES1A_NSX_INS5_IJS1B_SG_EEENS5_IJSG_SD_EEEEEEENS4_39AutoVectorizingCopyWithAssumedAlignmentILi128EEENS4_14SM90_TMA_STOREES24_S26_S26_EEEvvEEEEvNT_6ParamsE,"a",@progbits
	.sectionflags	@""
	.align	4
.nv.constant0._ZN7cutlass13device_kernelINS_4gemm6kernel13GemmUniversalIN4cute5tupleIJiiiiEEENS1_10collective13CollectiveMmaINS1_35MainloopSm100TmaUmmaWarpSpecializedILi54ELi2ELi4ENS5_IJNS4_1CILi2EEENSA_ILi4EEENSA_ILi1EEEEEEEENS5_IJNSA_ILi64EEESG_NSA_ILi32EEEEEENS_12float_e4m3_tENS5_IJlSD_lEEESJ_SK_NS4_8TiledMMAINS4_8MMA_AtomIJNS4_10MMA_TraitsINS4_19SM100_MMA_F8F6F4_SSEJSJ_SJ_fSG_SG_NS4_17integral_constantINS4_4UMMA5MajorELSR_0EEESS_NSP_INSQ_7ScaleInELST_0EEESU_EEEEEENS4_6LayoutINS5_IJSD_SD_SD_EEENS5_IJNSA_ILi0EEESZ_SZ_EEEEENS5_IJNS4_10UnderscoreES12_S12_EEEEENS4_23SM90_TMA_LOAD_MULTICASTENS4_14ComposedLayoutINS4_7SwizzleILi1ELi4ELi3EEENS4_18smem_ptr_flag_bitsILi8EEENSX_INS5_IJNSA_ILi8EEESH_EEENS5_IJSH_SD_EEEEEEEvNS4_8identityES15_S1F_vS1G_EENS_8epilogue10collective18CollectiveEpilogueINS1I_23Sm100TmaWarpSpecializedILi1ELi1ELi32ELb0ELb0EEEJSI_NS5_IJNSX_ISG_SD_EES1N_EEESJ_SK_SJ_SK_NS1I_6fusion15FusionCallbacksIS1M_NS1P_17LinearCombinationISJ_fSJ_fLNS_15FloatRoundStyleE2EEESI_S1O_JEEENS4_5SM1004TMEM4LOAD26SM100_TMEM_LOAD_16dp32b32xENS4_13SM90_TMA_LOADENS16_INS17_ILi2ELi4ELi3EEES1A_NSX_INS5_IJS1B_SG_EEENS5_IJSG_SD_EEEEEEENS4_39AutoVectorizingCopyWithAssumedAlignmentILi128EEENS4_14SM90_TMA_STOREES24_S26_S26_EEEvvEEEEvNT_6ParamsE:
	.zero		2944


//--------------------- SYMBOLS --------------------------

	.type		.nv.reservedSmem.offset0,@object
	.size		.nv.reservedSmem.offset0,0x4
	.type		.nv.reservedSmem.cap,@object
	.size		.nv.reservedSmem.cap,0x4
	.type		__assertfail,@function
